//
// Generated by NVIDIA NVVM Compiler
//
// Compiler Build ID: CL-36424714
// Cuda compilation tools, release 13.0, V13.0.88
// Based on NVVM 20.0.0
//

.version 9.0
.target sm_100
.address_size 64

	// .globl	_Z6phase1iiiPii
.extern .shared .align 16 .b8 S[];

.visible .entry _Z6phase1iiiPii(
	.param .u32 _Z6phase1iiiPii_param_0,
	.param .u32 _Z6phase1iiiPii_param_1,
	.param .u32 _Z6phase1iiiPii_param_2,
	.param .u64 .ptr .align 1 _Z6phase1iiiPii_param_3,
	.param .u32 _Z6phase1iiiPii_param_4
)
{
	.reg .pred 	%p<16>;
	.reg .b32 	%r<92>;
	.reg .b64 	%rd<5>;

	ld.param.u32 	%r39, [_Z6phase1iiiPii_param_0];
	ld.param.u32 	%r40, [_Z6phase1iiiPii_param_1];
	ld.param.u32 	%r41, [_Z6phase1iiiPii_param_2];
	ld.param.u64 	%rd2, [_Z6phase1iiiPii_param_3];
	ld.param.u32 	%r38, [_Z6phase1iiiPii_param_4];
	cvta.to.global.u64 	%rd3, %rd2;
	mov.u32 	%r42, %tid.y;
	mov.u32 	%r1, %tid.x;
	mul.lo.s32 	%r2, %r38, %r39;
	add.s32 	%r43, %r2, %r42;
	add.s32 	%r44, %r2, %r1;
	max.s32 	%r46, %r43, %r44;
	setp.lt.s32 	%p1, %r46, %r40;
	setp.ge.s32 	%p2, %r46, %r40;
	mad.lo.s32 	%r47, %r43, %r41, %r44;
	mul.wide.s32 	%rd4, %r47, 4;
	add.s64 	%rd1, %rd3, %rd4;
	mul.lo.s32 	%r3, %r38, %r42;
	add.s32 	%r48, %r3, %r1;
	shl.b32 	%r49, %r48, 2;
	mov.u32 	%r50, S;
	add.s32 	%r4, %r50, %r49;
	@%p2 bra 	$L__BB0_2;
	ld.global.u32 	%r51, [%rd1];
	st.shared.u32 	[%r4], %r51;
$L__BB0_2:
	bar.sync 	0;
	setp.lt.s32 	%p3, %r38, 1;
	setp.ge.s32 	%p4, %r2, %r40;
	or.pred  	%p5, %p3, %p4;
	@%p5 bra 	$L__BB0_19;
	not.b32 	%r53, %r2;
	add.s32 	%r54, %r40, %r53;
	add.s32 	%r55, %r38, -1;
	min.u32 	%r56, %r54, %r55;
	add.s32 	%r5, %r56, 1;
	and.b32  	%r6, %r5, 3;
	setp.lt.u32 	%p6, %r56, 3;
	mov.b32 	%r88, 0;
	@%p6 bra 	$L__BB0_14;
	and.b32  	%r88, %r5, -4;
	neg.s32 	%r87, %r88;
	shl.b32 	%r9, %r38, 2;
	shl.b32 	%r57, %r1, 2;
	add.s32 	%r86, %r50, %r57;
	shl.b32 	%r11, %r38, 4;
	shl.b32 	%r12, %r38, 3;
	mul.lo.s32 	%r13, %r38, 12;
	shl.b32 	%r59, %r3, 2;
	add.s32 	%r60, %r59, %r50;
	add.s32 	%r85, %r60, 8;
$L__BB0_5:
	.pragma "nounroll";
	ld.shared.u32 	%r61, [%r85+-8];
	ld.shared.u32 	%r62, [%r86];
	add.s32 	%r18, %r62, %r61;
	ld.shared.u32 	%r63, [%r4];
	setp.ge.s32 	%p7, %r18, %r63;
	@%p7 bra 	$L__BB0_7;
	st.shared.u32 	[%r4], %r18;
$L__BB0_7:
	bar.sync 	0;
	ld.shared.u32 	%r64, [%r85+-4];
	add.s32 	%r65, %r86, %r9;
	ld.shared.u32 	%r66, [%r65];
	add.s32 	%r19, %r66, %r64;
	ld.shared.u32 	%r67, [%r4];
	setp.ge.s32 	%p8, %r19, %r67;
	@%p8 bra 	$L__BB0_9;
	st.shared.u32 	[%r4], %r19;
$L__BB0_9:
	bar.sync 	0;
	ld.shared.u32 	%r68, [%r85];
	add.s32 	%r69, %r86, %r12;
	ld.shared.u32 	%r70, [%r69];
	add.s32 	%r20, %r70, %r68;
	ld.shared.u32 	%r71, [%r4];
	setp.ge.s32 	%p9, %r20, %r71;
	@%p9 bra 	$L__BB0_11;
	st.shared.u32 	[%r4], %r20;
$L__BB0_11:
	bar.sync 	0;
	ld.shared.u32 	%r72, [%r85+4];
	add.s32 	%r73, %r86, %r13;
	ld.shared.u32 	%r74, [%r73];
	add.s32 	%r21, %r74, %r72;
	ld.shared.u32 	%r75, [%r4];
	setp.ge.s32 	%p10, %r21, %r75;
	@%p10 bra 	$L__BB0_13;
	st.shared.u32 	[%r4], %r21;
$L__BB0_13:
	bar.sync 	0;
	add.s32 	%r87, %r87, 4;
	add.s32 	%r86, %r86, %r11;
	add.s32 	%r85, %r85, 16;
	setp.ne.s32 	%p11, %r87, 0;
	@%p11 bra 	$L__BB0_5;
$L__BB0_14:
	setp.eq.s32 	%p12, %r6, 0;
	@%p12 bra 	$L__BB0_19;
	mad.lo.s32 	%r76, %r88, %r38, %r1;
	shl.b32 	%r77, %r76, 2;
	add.s32 	%r91, %r50, %r77;
	shl.b32 	%r27, %r38, 2;
	add.s32 	%r79, %r88, %r3;
	shl.b32 	%r80, %r79, 2;
	add.s32 	%r90, %r50, %r80;
	neg.s32 	%r89, %r6;
$L__BB0_16:
	.pragma "nounroll";
	ld.shared.u32 	%r81, [%r90];
	ld.shared.u32 	%r82, [%r91];
	add.s32 	%r33, %r82, %r81;
	ld.shared.u32 	%r83, [%r4];
	setp.ge.s32 	%p13, %r33, %r83;
	@%p13 bra 	$L__BB0_18;
	st.shared.u32 	[%r4], %r33;
$L__BB0_18:
	bar.sync 	0;
	add.s32 	%r91, %r91, %r27;
	add.s32 	%r90, %r90, 4;
	add.s32 	%r89, %r89, 1;
	setp.ne.s32 	%p14, %r89, 0;
	@%p14 bra 	$L__BB0_16;
$L__BB0_19:
	not.pred 	%p15, %p1;
	@%p15 bra 	$L__BB0_21;
	ld.shared.u32 	%r84, [%r4];
	st.global.u32 	[%rd1], %r84;
$L__BB0_21:
	bar.sync 	0;
	ret;

}
	// .globl	_Z6phase2iiiPii
.visible .entry _Z6phase2iiiPii(
	.param .u32 _Z6phase2iiiPii_param_0,
	.param .u32 _Z6phase2iiiPii_param_1,
	.param .u32 _Z6phase2iiiPii_param_2,
	.param .u64 .ptr .align 1 _Z6phase2iiiPii_param_3,
	.param .u32 _Z6phase2iiiPii_param_4
)
{
	.reg .pred 	%p<30>;
	.reg .b32 	%r<216>;
	.reg .b64 	%rd<7>;

	ld.param.u32 	%r97, [_Z6phase2iiiPii_param_0];
	ld.param.u32 	%r98, [_Z6phase2iiiPii_param_1];
	ld.param.u32 	%r99, [_Z6phase2iiiPii_param_2];
	ld.param.u64 	%rd3, [_Z6phase2iiiPii_param_3];
	ld.param.u32 	%r100, [_Z6phase2iiiPii_param_4];
	cvta.to.global.u64 	%rd1, %rd3;
	mov.u32 	%r1, %ctaid.x;
	setp.eq.s32 	%p1, %r1, %r97;
	@%p1 bra 	$L__BB1_40;
	mul.lo.s32 	%r2, %r100, %r100;
	mov.u32 	%r3, %tid.y;
	mov.u32 	%r4, %tid.x;
	mul.lo.s32 	%r5, %r100, %r97;
	add.s32 	%r6, %r5, %r3;
	add.s32 	%r101, %r5, %r4;
	mul.lo.s32 	%r8, %r100, %r3;
	max.s32 	%r102, %r6, %r101;
	setp.ge.s32 	%p2, %r102, %r98;
	@%p2 bra 	$L__BB1_3;
	mad.lo.s32 	%r103, %r6, %r99, %r101;
	mul.wide.s32 	%rd4, %r103, 4;
	add.s64 	%rd5, %rd1, %rd4;
	ld.global.u32 	%r104, [%rd5];
	add.s32 	%r105, %r8, %r4;
	shl.b32 	%r106, %r105, 2;
	mov.u32 	%r107, S;
	add.s32 	%r108, %r107, %r106;
	st.shared.u32 	[%r108], %r104;
$L__BB1_3:
	bar.sync 	0;
	mov.u32 	%r9, %ctaid.y;
	setp.eq.s32 	%p3, %r9, 0;
	mul.lo.s32 	%r109, %r100, %r1;
	add.s32 	%r110, %r109, %r4;
	add.s32 	%r111, %r109, %r3;
	selp.b32 	%r10, %r6, %r111, %p3;
	selp.b32 	%r112, %r110, %r101, %p3;
	max.s32 	%r113, %r10, %r112;
	setp.ge.s32 	%p4, %r113, %r98;
	@%p4 bra 	$L__BB1_40;
	mad.lo.s32 	%r114, %r10, %r99, %r112;
	mul.wide.s32 	%rd6, %r114, 4;
	add.s64 	%rd2, %rd1, %rd6;
	ld.global.u32 	%r115, [%rd2];
	add.s32 	%r116, %r8, %r4;
	shl.b32 	%r117, %r2, 2;
	mov.u32 	%r118, S;
	add.s32 	%r119, %r118, %r117;
	shl.b32 	%r120, %r116, 2;
	add.s32 	%r12, %r119, %r120;
	st.shared.u32 	[%r12], %r115;
	bar.sync 	0;
	setp.eq.s32 	%p5, %r9, 1;
	@%p5 bra 	$L__BB1_22;
	setp.lt.s32 	%p6, %r100, 1;
	setp.ge.s32 	%p7, %r5, %r98;
	ld.shared.u32 	%r215, [%r12];
	or.pred  	%p8, %p6, %p7;
	@%p8 bra 	$L__BB1_39;
	not.b32 	%r122, %r5;
	add.s32 	%r123, %r98, %r122;
	add.s32 	%r124, %r100, -1;
	min.u32 	%r125, %r123, %r124;
	add.s32 	%r14, %r125, 1;
	and.b32  	%r15, %r14, 3;
	setp.lt.u32 	%p9, %r125, 3;
	mov.b32 	%r209, 0;
	@%p9 bra 	$L__BB1_17;
	and.b32  	%r209, %r14, -4;
	neg.s32 	%r195, %r209;
	shl.b32 	%r126, %r100, 2;
	add.s32 	%r127, %r126, 4;
	mul.lo.s32 	%r18, %r100, %r127;
	shl.b32 	%r128, %r4, 2;
	add.s32 	%r194, %r118, %r128;
	shl.b32 	%r20, %r100, 4;
	add.s32 	%r130, %r126, 8;
	mul.lo.s32 	%r21, %r100, %r130;
	add.s32 	%r131, %r126, 12;
	mul.lo.s32 	%r22, %r100, %r131;
	shl.b32 	%r132, %r8, 2;
	add.s32 	%r133, %r132, %r118;
	add.s32 	%r193, %r133, 8;
$L__BB1_8:
	.pragma "nounroll";
	ld.shared.u32 	%r134, [%r193+-8];
	add.s32 	%r135, %r194, %r117;
	ld.shared.u32 	%r136, [%r135];
	add.s32 	%r55, %r136, %r134;
	setp.ge.s32 	%p10, %r55, %r215;
	@%p10 bra 	$L__BB1_10;
	st.shared.u32 	[%r12], %r55;
	mov.u32 	%r215, %r55;
$L__BB1_10:
	ld.shared.u32 	%r137, [%r193+-4];
	add.s32 	%r138, %r194, %r18;
	ld.shared.u32 	%r139, [%r138];
	add.s32 	%r57, %r139, %r137;
	setp.ge.s32 	%p11, %r57, %r215;
	@%p11 bra 	$L__BB1_12;
	st.shared.u32 	[%r12], %r57;
	mov.u32 	%r215, %r57;
$L__BB1_12:
	ld.shared.u32 	%r140, [%r193];
	add.s32 	%r141, %r194, %r21;
	ld.shared.u32 	%r142, [%r141];
	add.s32 	%r59, %r142, %r140;
	setp.ge.s32 	%p12, %r59, %r215;
	@%p12 bra 	$L__BB1_14;
	st.shared.u32 	[%r12], %r59;
	mov.u32 	%r215, %r59;
$L__BB1_14:
	ld.shared.u32 	%r143, [%r193+4];
	add.s32 	%r144, %r194, %r22;
	ld.shared.u32 	%r145, [%r144];
	add.s32 	%r61, %r145, %r143;
	setp.ge.s32 	%p13, %r61, %r215;
	@%p13 bra 	$L__BB1_16;
	st.shared.u32 	[%r12], %r61;
	mov.u32 	%r215, %r61;
$L__BB1_16:
	add.s32 	%r195, %r195, 4;
	add.s32 	%r194, %r194, %r20;
	add.s32 	%r193, %r193, 16;
	setp.eq.s32 	%p14, %r195, 0;
	@%p14 bra 	$L__BB1_17;
	bra.uni 	$L__BB1_8;
$L__BB1_17:
	setp.eq.s32 	%p15, %r15, 0;
	@%p15 bra 	$L__BB1_39;
	mad.lo.s32 	%r147, %r209, %r100, %r4;
	shl.b32 	%r148, %r147, 2;
	add.s32 	%r149, %r117, %r148;
	add.s32 	%r212, %r118, %r149;
	shl.b32 	%r84, %r100, 2;
	add.s32 	%r151, %r209, %r8;
	shl.b32 	%r152, %r151, 2;
	add.s32 	%r211, %r118, %r152;
	neg.s32 	%r210, %r15;
$L__BB1_19:
	.pragma "nounroll";
	ld.shared.u32 	%r153, [%r211];
	ld.shared.u32 	%r154, [%r212];
	add.s32 	%r91, %r154, %r153;
	setp.ge.s32 	%p16, %r91, %r215;
	@%p16 bra 	$L__BB1_21;
	st.shared.u32 	[%r12], %r91;
	mov.u32 	%r215, %r91;
$L__BB1_21:
	add.s32 	%r212, %r212, %r84;
	add.s32 	%r211, %r211, 4;
	add.s32 	%r210, %r210, 1;
	setp.ne.s32 	%p17, %r210, 0;
	@%p17 bra 	$L__BB1_19;
	bra.uni 	$L__BB1_39;
$L__BB1_22:
	setp.lt.s32 	%p18, %r100, 1;
	setp.ge.s32 	%p19, %r5, %r98;
	ld.shared.u32 	%r215, [%r12];
	or.pred  	%p20, %p18, %p19;
	@%p20 bra 	$L__BB1_39;
	not.b32 	%r156, %r5;
	add.s32 	%r157, %r98, %r156;
	add.s32 	%r158, %r100, -1;
	min.u32 	%r159, %r157, %r158;
	add.s32 	%r26, %r159, 1;
	and.b32  	%r27, %r26, 3;
	setp.lt.u32 	%p21, %r159, 3;
	mov.b32 	%r202, 0;
	@%p21 bra 	$L__BB1_34;
	and.b32  	%r202, %r26, -4;
	neg.s32 	%r187, %r202;
	shl.b32 	%r30, %r100, 2;
	shl.b32 	%r160, %r4, 2;
	add.s32 	%r186, %r118, %r160;
	shl.b32 	%r32, %r100, 4;
	shl.b32 	%r33, %r100, 3;
	mul.lo.s32 	%r34, %r100, 12;
	shl.b32 	%r162, %r3, 2;
	add.s32 	%r163, %r162, %r30;
	mad.lo.s32 	%r164, %r100, %r163, %r118;
	add.s32 	%r185, %r164, 8;
$L__BB1_25:
	.pragma "nounroll";
	ld.shared.u32 	%r165, [%r185+-8];
	ld.shared.u32 	%r166, [%r186];
	add.s32 	%r40, %r166, %r165;
	setp.ge.s32 	%p22, %r40, %r215;
	@%p22 bra 	$L__BB1_27;
	st.shared.u32 	[%r12], %r40;
	mov.u32 	%r215, %r40;
$L__BB1_27:
	ld.shared.u32 	%r167, [%r185+-4];
	add.s32 	%r168, %r186, %r30;
	ld.shared.u32 	%r169, [%r168];
	add.s32 	%r42, %r169, %r167;
	setp.ge.s32 	%p23, %r42, %r215;
	@%p23 bra 	$L__BB1_29;
	st.shared.u32 	[%r12], %r42;
	mov.u32 	%r215, %r42;
$L__BB1_29:
	ld.shared.u32 	%r170, [%r185];
	add.s32 	%r171, %r186, %r33;
	ld.shared.u32 	%r172, [%r171];
	add.s32 	%r44, %r172, %r170;
	setp.ge.s32 	%p24, %r44, %r215;
	@%p24 bra 	$L__BB1_31;
	st.shared.u32 	[%r12], %r44;
	mov.u32 	%r215, %r44;
$L__BB1_31:
	ld.shared.u32 	%r173, [%r185+4];
	add.s32 	%r174, %r186, %r34;
	ld.shared.u32 	%r175, [%r174];
	add.s32 	%r46, %r175, %r173;
	setp.ge.s32 	%p25, %r46, %r215;
	@%p25 bra 	$L__BB1_33;
	st.shared.u32 	[%r12], %r46;
	mov.u32 	%r215, %r46;
$L__BB1_33:
	add.s32 	%r187, %r187, 4;
	add.s32 	%r186, %r186, %r32;
	add.s32 	%r185, %r185, 16;
	setp.eq.s32 	%p26, %r187, 0;
	@%p26 bra 	$L__BB1_34;
	bra.uni 	$L__BB1_25;
$L__BB1_34:
	setp.eq.s32 	%p27, %r27, 0;
	@%p27 bra 	$L__BB1_39;
	mad.lo.s32 	%r176, %r202, %r100, %r4;
	shl.b32 	%r177, %r176, 2;
	add.s32 	%r205, %r118, %r177;
	shl.b32 	%r69, %r100, 2;
	add.s32 	%r180, %r202, %r8;
	shl.b32 	%r181, %r180, 2;
	add.s32 	%r182, %r117, %r181;
	add.s32 	%r204, %r118, %r182;
	neg.s32 	%r203, %r27;
$L__BB1_36:
	.pragma "nounroll";
	ld.shared.u32 	%r183, [%r204];
	ld.shared.u32 	%r184, [%r205];
	add.s32 	%r76, %r184, %r183;
	setp.ge.s32 	%p28, %r76, %r215;
	@%p28 bra 	$L__BB1_38;
	st.shared.u32 	[%r12], %r76;
	mov.u32 	%r215, %r76;
$L__BB1_38:
	add.s32 	%r205, %r205, %r69;
	add.s32 	%r204, %r204, 4;
	add.s32 	%r203, %r203, 1;
	setp.eq.s32 	%p29, %r203, 0;
	@%p29 bra 	$L__BB1_39;
	bra.uni 	$L__BB1_36;
$L__BB1_39:
	st.global.u32 	[%rd2], %r215;
	bar.sync 	0;
$L__BB1_40:
	ret;

}
	// .globl	_Z6phase3iiiPiiii
.visible .entry _Z6phase3iiiPiiii(
	.param .u32 _Z6phase3iiiPiiii_param_0,
	.param .u32 _Z6phase3iiiPiiii_param_1,
	.param .u32 _Z6phase3iiiPiiii_param_2,
	.param .u64 .ptr .align 1 _Z6phase3iiiPiiii_param_3,
	.param .u32 _Z6phase3iiiPiiii_param_4,
	.param .u32 _Z6phase3iiiPiiii_param_5,
	.param .u32 _Z6phase3iiiPiiii_param_6
)
{
	.reg .pred 	%p<15>;
	.reg .b32 	%r<134>;
	.reg .b64 	%rd<9>;

	ld.param.u32 	%r49, [_Z6phase3iiiPiiii_param_0];
	ld.param.u32 	%r50, [_Z6phase3iiiPiiii_param_1];
	ld.param.u32 	%r51, [_Z6phase3iiiPiiii_param_2];
	ld.param.u64 	%rd3, [_Z6phase3iiiPiiii_param_3];
	ld.param.u32 	%r52, [_Z6phase3iiiPiiii_param_4];
	ld.param.u32 	%r53, [_Z6phase3iiiPiiii_param_5];
	ld.param.u32 	%r54, [_Z6phase3iiiPiiii_param_6];
	cvta.to.global.u64 	%rd1, %rd3;
	mov.u32 	%r121, %ctaid.x;
	mov.u32 	%r2, %ctaid.y;
	setp.ne.s32 	%p1, %r54, 1;
	@%p1 bra 	$L__BB2_2;
	shr.u32 	%r55, %r53, 31;
	add.s32 	%r56, %r53, %r55;
	shr.s32 	%r57, %r56, 1;
	add.s32 	%r121, %r57, %r121;
$L__BB2_2:
	setp.eq.s32 	%p2, %r121, %r49;
	setp.eq.s32 	%p3, %r2, %r49;
	or.pred  	%p4, %p3, %p2;
	@%p4 bra 	$L__BB2_16;
	mul.lo.s32 	%r5, %r52, %r52;
	mov.u32 	%r58, %tid.y;
	mov.u32 	%r59, %tid.x;
	mad.lo.s32 	%r7, %r121, %r52, %r58;
	mad.lo.s32 	%r8, %r52, %r2, %r59;
	mul.lo.s32 	%r9, %r52, %r49;
	add.s32 	%r10, %r9, %r58;
	add.s32 	%r11, %r9, %r59;
	mul.lo.s32 	%r12, %r52, %r58;
	max.s32 	%r60, %r7, %r11;
	setp.ge.s32 	%p5, %r60, %r50;
	@%p5 bra 	$L__BB2_5;
	mad.lo.s32 	%r61, %r7, %r51, %r11;
	mul.wide.s32 	%rd4, %r61, 4;
	add.s64 	%rd5, %rd1, %rd4;
	ld.global.u32 	%r62, [%rd5];
	add.s32 	%r63, %r12, %r59;
	shl.b32 	%r64, %r63, 2;
	mov.u32 	%r65, S;
	add.s32 	%r66, %r65, %r64;
	st.shared.u32 	[%r66], %r62;
$L__BB2_5:
	max.s32 	%r67, %r8, %r10;
	setp.ge.s32 	%p6, %r67, %r50;
	@%p6 bra 	$L__BB2_7;
	mad.lo.s32 	%r68, %r10, %r51, %r8;
	mul.wide.s32 	%rd6, %r68, 4;
	add.s64 	%rd7, %rd1, %rd6;
	ld.global.u32 	%r69, [%rd7];
	add.s32 	%r70, %r12, %r59;
	shl.b32 	%r71, %r5, 2;
	mov.u32 	%r72, S;
	add.s32 	%r73, %r72, %r71;
	shl.b32 	%r74, %r70, 2;
	add.s32 	%r75, %r73, %r74;
	st.shared.u32 	[%r75], %r69;
$L__BB2_7:
	bar.sync 	0;
	max.s32 	%r76, %r7, %r8;
	setp.ge.s32 	%p7, %r76, %r50;
	@%p7 bra 	$L__BB2_16;
	mad.lo.s32 	%r77, %r7, %r51, %r8;
	mul.wide.s32 	%rd8, %r77, 4;
	add.s64 	%rd2, %rd1, %rd8;
	ld.global.u32 	%r133, [%rd2];
	setp.lt.s32 	%p8, %r52, 1;
	setp.ge.s32 	%p9, %r9, %r50;
	or.pred  	%p10, %p8, %p9;
	@%p10 bra 	$L__BB2_15;
	not.b32 	%r80, %r9;
	add.s32 	%r81, %r50, %r80;
	add.s32 	%r82, %r52, -1;
	min.u32 	%r83, %r81, %r82;
	add.s32 	%r14, %r83, 1;
	and.b32  	%r15, %r14, 3;
	setp.lt.u32 	%p11, %r83, 3;
	mov.b32 	%r127, 0;
	@%p11 bra 	$L__BB2_12;
	and.b32  	%r127, %r14, -4;
	neg.s32 	%r124, %r127;
	shl.b32 	%r84, %r52, 2;
	add.s32 	%r85, %r84, 4;
	mul.lo.s32 	%r18, %r52, %r85;
	shl.b32 	%r86, %r59, 2;
	mov.u32 	%r87, S;
	add.s32 	%r123, %r87, %r86;
	shl.b32 	%r20, %r52, 4;
	add.s32 	%r88, %r84, 8;
	mul.lo.s32 	%r21, %r52, %r88;
	add.s32 	%r89, %r84, 12;
	mul.lo.s32 	%r22, %r52, %r89;
	shl.b32 	%r23, %r5, 2;
	shl.b32 	%r90, %r12, 2;
	add.s32 	%r91, %r90, %r87;
	add.s32 	%r122, %r91, 8;
$L__BB2_11:
	.pragma "nounroll";
	ld.shared.u32 	%r92, [%r122+-8];
	add.s32 	%r93, %r123, %r23;
	ld.shared.u32 	%r94, [%r93];
	add.s32 	%r95, %r94, %r92;
	min.s32 	%r96, %r95, %r133;
	ld.shared.u32 	%r97, [%r122+-4];
	add.s32 	%r98, %r123, %r18;
	ld.shared.u32 	%r99, [%r98];
	add.s32 	%r100, %r99, %r97;
	min.s32 	%r101, %r100, %r96;
	ld.shared.u32 	%r102, [%r122];
	add.s32 	%r103, %r123, %r21;
	ld.shared.u32 	%r104, [%r103];
	add.s32 	%r105, %r104, %r102;
	min.s32 	%r106, %r105, %r101;
	ld.shared.u32 	%r107, [%r122+4];
	add.s32 	%r108, %r123, %r22;
	ld.shared.u32 	%r109, [%r108];
	add.s32 	%r110, %r109, %r107;
	min.s32 	%r133, %r110, %r106;
	add.s32 	%r124, %r124, 4;
	add.s32 	%r123, %r123, %r20;
	add.s32 	%r122, %r122, 16;
	setp.ne.s32 	%p12, %r124, 0;
	@%p12 bra 	$L__BB2_11;
$L__BB2_12:
	setp.eq.s32 	%p13, %r15, 0;
	@%p13 bra 	$L__BB2_15;
	shl.b32 	%r111, %r5, 2;
	mad.lo.s32 	%r112, %r127, %r52, %r59;
	shl.b32 	%r113, %r112, 2;
	add.s32 	%r114, %r111, %r113;
	mov.u32 	%r115, S;
	add.s32 	%r131, %r115, %r114;
	shl.b32 	%r37, %r52, 2;
	add.s32 	%r116, %r127, %r12;
	shl.b32 	%r117, %r116, 2;
	add.s32 	%r130, %r115, %r117;
	neg.s32 	%r129, %r15;
$L__BB2_14:
	.pragma "nounroll";
	ld.shared.u32 	%r118, [%r130];
	ld.shared.u32 	%r119, [%r131];
	add.s32 	%r120, %r119, %r118;
	min.s32 	%r133, %r120, %r133;
	add.s32 	%r131, %r131, %r37;
	add.s32 	%r130, %r130, 4;
	add.s32 	%r129, %r129, 1;
	setp.ne.s32 	%p14, %r129, 0;
	@%p14 bra 	$L__BB2_14;
$L__BB2_15:
	st.global.u32 	[%rd2], %r133;
$L__BB2_16:
	ret;

}


// ===== COMPILED SASS (sm_100) =====

	.target	sm_100

	.elftype	@"ET_EXEC"


//--------------------- .note.nv.tkinfo           --------------------------
	.section	.note.nv.tkinfo,"",@"SHT_NOTE"
	.sectionflags	@"SHF_NOTE_NV_TKINFO"
	.tkinfo
        /*0018*/ 	.word	0x00000002
        /*0030*/ 	.string	""
        /*0030*/ 	.string	"ptxas"
        /*0030*/ 	.string	"Cuda compilation tools, release 13.0, V13.0.88"
        /*0030*/ 	.string	"Build cuda_13.0.r13.0/compiler.36424714_0"
        /*0030*/ 	.string	"-arch sm_100 -m 64 "



//--------------------- .note.nv.cuinfo           --------------------------
	.section	.note.nv.cuinfo,"",@"SHT_NOTE"
	.sectionflags	@"SHF_NOTE_NV_CUINFO"
        /*0018*/ 	.short	0x0002
        /*001a*/ 	.short	0x0064
        /*001c*/ 	.short	0x0082
	.zero		2


//--------------------- .nv.info                  --------------------------
	.section	.nv.info,"",@"SHT_CUDA_INFO"
	.align	4


	//----- nvinfo : EIATTR_REGCOUNT
	.align		4
        /*0000*/ 	.byte	0x04, 0x2f
        /*0002*/ 	.short	(.L_1 - .L_0)
	.align		4
.L_0:
        /*0004*/ 	.word	index@(_Z6phase1iiiPii)
        /*0008*/ 	.word	0x00000016


	//----- nvinfo : EIATTR_FRAME_SIZE
	.align		4
.L_1:
        /*000c*/ 	.byte	0x04, 0x11
        /*000e*/ 	.short	(.L_3 - .L_2)
	.align		4
.L_2:
        /*0010*/ 	.word	index@(_Z6phase1iiiPii)
        /*0014*/ 	.word	0x00000000


	//----- nvinfo : EIATTR_REGCOUNT
	.align		4
.L_3:
        /*0018*/ 	.byte	0x04, 0x2f
        /*001a*/ 	.short	(.L_5 - .L_4)
	.align		4
.L_4:
        /*001c*/ 	.word	index@(_Z6phase2iiiPii)
        /*0020*/ 	.word	0x00000018


	//----- nvinfo : EIATTR_FRAME_SIZE
	.align		4
.L_5:
        /*0024*/ 	.byte	0x04, 0x11
        /*0026*/ 	.short	(.L_7 - .L_6)
	.align		4
.L_6:
        /*0028*/ 	.word	index@(_Z6phase2iiiPii)
        /*002c*/ 	.word	0x00000000


	//----- nvinfo : EIATTR_REGCOUNT
	.align		4
.L_7:
        /*0030*/ 	.byte	0x04, 0x2f
        /*0032*/ 	.short	(.L_9 - .L_8)
	.align		4
.L_8:
        /*0034*/ 	.word	index@(_Z6phase3iiiPiiii)
        /*0038*/ 	.word	0x0000001a


	//----- nvinfo : EIATTR_FRAME_SIZE
	.align		4
.L_9:
        /*003c*/ 	.byte	0x04, 0x11
        /*003e*/ 	.short	(.L_11 - .L_10)
	.align		4
.L_10:
        /*0040*/ 	.word	index@(_Z6phase3iiiPiiii)
        /*0044*/ 	.word	0x00000000


	//----- nvinfo : EIATTR_MIN_STACK_SIZE
	.align		4
.L_11:
        /*0048*/ 	.byte	0x04, 0x12
        /*004a*/ 	.short	(.L_13 - .L_12)
	.align		4
.L_12:
        /*004c*/ 	.word	index@(_Z6phase3iiiPiiii)
        /*0050*/ 	.word	0x00000000


	//----- nvinfo : EIATTR_MIN_STACK_SIZE
	.align		4
.L_13:
        /*0054*/ 	.byte	0x04, 0x12
        /*0056*/ 	.short	(.L_15 - .L_14)
	.align		4
.L_14:
        /*0058*/ 	.word	index@(_Z6phase2iiiPii)
        /*005c*/ 	.word	0x00000000


	//----- nvinfo : EIATTR_MIN_STACK_SIZE
	.align		4
.L_15:
        /*0060*/ 	.byte	0x04, 0x12
        /*0062*/ 	.short	(.L_17 - .L_16)
	.align		4
.L_16:
        /*0064*/ 	.word	index@(_Z6phase1iiiPii)
        /*0068*/ 	.word	0x00000000
.L_17:


//--------------------- .nv.compat                --------------------------
	.section	.nv.compat,"",@"SHT_CUDA_COMPAT_INFO"
	.align	4
        /*0000*/ 	.byte	0x02, 0x09, 0x00, 0x00, 0x02, 0x02, 0x01, 0x00, 0x02, 0x05, 0x05, 0x00, 0x03, 0x07, 0x01, 0x01
        /*0010*/ 	.byte	0x02, 0x03, 0x00, 0x00, 0x02, 0x06, 0x01, 0x00, 0x04, 0x0b, 0x08, 0x00, 0x09, 0x00, 0x00, 0x00
        /*0020*/ 	.byte	0x00, 0x00, 0x00, 0x00


//--------------------- .nv.info._Z6phase3iiiPiiii --------------------------
	.section	.nv.info._Z6phase3iiiPiiii,"",@"SHT_CUDA_INFO"
	.sectionflags	@""
	.align	4


	//----- nvinfo : EIATTR_CUDA_API_VERSION
	.align		4
        /*0000*/ 	.byte	0x04, 0x37
        /*0002*/ 	.short	(.L_19 - .L_18)
.L_18:
        /*0004*/ 	.word	0x00000082


	//----- nvinfo : EIATTR_KPARAM_INFO
	.align		4
.L_19:
        /*0008*/ 	.byte	0x04, 0x17
        /*000a*/ 	.short	(.L_21 - .L_20)
.L_20:
        /*000c*/ 	.word	0x00000000
        /*0010*/ 	.short	0x0006
        /*0012*/ 	.short	0x0020
        /*0014*/ 	.byte	0x00, 0xf0, 0x11, 0x00


	//----- nvinfo : EIATTR_KPARAM_INFO
	.align		4
.L_21:
        /*0018*/ 	.byte	0x04, 0x17
        /*001a*/ 	.short	(.L_23 - .L_22)
.L_22:
        /*001c*/ 	.word	0x00000000
        /*0020*/ 	.short	0x0005
        /*0022*/ 	.short	0x001c
        /*0024*/ 	.byte	0x00, 0xf0, 0x11, 0x00


	//----- nvinfo : EIATTR_KPARAM_INFO
	.align		4
.L_23:
        /*0028*/ 	.byte	0x04, 0x17
        /*002a*/ 	.short	(.L_25 - .L_24)
.L_24:
        /*002c*/ 	.word	0x00000000
        /*0030*/ 	.short	0x0004
        /*0032*/ 	.short	0x0018
        /*0034*/ 	.byte	0x00, 0xf0, 0x11, 0x00


	//----- nvinfo : EIATTR_KPARAM_INFO
	.align		4
.L_25:
        /*0038*/ 	.byte	0x04, 0x17
        /*003a*/ 	.short	(.L_27 - .L_26)
.L_26:
        /*003c*/ 	.word	0x00000000
        /*0040*/ 	.short	0x0003
        /*0042*/ 	.short	0x0010
        /*0044*/ 	.byte	0x00, 0xf5, 0x21, 0x00


	//----- nvinfo : EIATTR_KPARAM_INFO
	.align		4
.L_27:
        /*0048*/ 	.byte	0x04, 0x17
        /*004a*/ 	.short	(.L_29 - .L_28)
.L_28:
        /*004c*/ 	.word	0x00000000
        /*0050*/ 	.short	0x0002
        /*0052*/ 	.short	0x0008
        /*0054*/ 	.byte	0x00, 0xf0, 0x11, 0x00


	//----- nvinfo : EIATTR_KPARAM_INFO
	.align		4
.L_29:
        /*0058*/ 	.byte	0x04, 0x17
        /*005a*/ 	.short	(.L_31 - .L_30)
.L_30:
        /*005c*/ 	.word	0x00000000
        /*0060*/ 	.short	0x0001
        /*0062*/ 	.short	0x0004
        /*0064*/ 	.byte	0x00, 0xf0, 0x11, 0x00


	//----- nvinfo : EIATTR_KPARAM_INFO
	.align		4
.L_31:
        /*0068*/ 	.byte	0x04, 0x17
        /*006a*/ 	.short	(.L_33 - .L_32)
.L_32:
        /*006c*/ 	.word	0x00000000
        /*0070*/ 	.short	0x0000
        /*0072*/ 	.short	0x0000
        /*0074*/ 	.byte	0x00, 0xf0, 0x11, 0x00


	//----- nvinfo : EIATTR_SPARSE_MMA_MASK
	.align		4
.L_33:
        /*0078*/ 	.byte	0x03, 0x50
        /*007a*/ 	.short	0x0000


	//----- nvinfo : EIATTR_MAXREG_COUNT
	.align		4
        /*007c*/ 	.byte	0x03, 0x1b
        /*007e*/ 	.short	0x00ff


	//----- nvinfo : EIATTR_NUM_BARRIERS
	.align		4
        /*0080*/ 	.byte	0x02, 0x4c
        /*0082*/ 	.byte	0x01
	.zero		1


	//----- nvinfo : EIATTR_MERCURY_ISA_VERSION
	.align		4
        /*0084*/ 	.byte	0x03, 0x5f
        /*0086*/ 	.short	0x0101


	//----- nvinfo : EIATTR_VRC_CTA_INIT_COUNT
	.align		4
        /*0088*/ 	.byte	0x02, 0x4a
	.zero		1
	.zero		1


	//----- nvinfo : EIATTR_EXIT_INSTR_OFFSETS
	.align		4
        /*008c*/ 	.byte	0x04, 0x1c
        /*008e*/ 	.short	(.L_35 - .L_34)


	//   ....[0]....
.L_34:
        /*0090*/ 	.word	0x000000b0


	//   ....[1]....
        /*0094*/ 	.word	0x00000360


	//   ....[2]....
        /*0098*/ 	.word	0x000007b0


	//----- nvinfo : EIATTR_CBANK_PARAM_SIZE
	.align		4
.L_35:
        /*009c*/ 	.byte	0x03, 0x19
        /*009e*/ 	.short	0x0024


	//----- nvinfo : EIATTR_PARAM_CBANK
	.align		4
        /*00a0*/ 	.byte	0x04, 0x0a
        /*00a2*/ 	.short	(.L_37 - .L_36)
	.align		4
.L_36:
        /*00a4*/ 	.word	index@(.nv.constant0._Z6phase3iiiPiiii)
        /*00a8*/ 	.short	0x0380
        /*00aa*/ 	.short	0x0024


	//----- nvinfo : EIATTR_SW_WAR
	.align		4
.L_37:
        /*00ac*/ 	.byte	0x04, 0x36
        /*00ae*/ 	.short	(.L_39 - .L_38)
.L_38:
        /*00b0*/ 	.word	0x00000008
.L_39:


//--------------------- .nv.info._Z6phase2iiiPii  --------------------------
	.section	.nv.info._Z6phase2iiiPii,"",@"SHT_CUDA_INFO"
	.sectionflags	@""
	.align	4


	//----- nvinfo : EIATTR_CUDA_API_VERSION
	.align		4
        /*0000*/ 	.byte	0x04, 0x37
        /*0002*/ 	.short	(.L_41 - .L_40)
.L_40:
        /*0004*/ 	.word	0x00000082


	//----- nvinfo : EIATTR_KPARAM_INFO
	.align		4
.L_41:
        /*0008*/ 	.byte	0x04, 0x17
        /*000a*/ 	.short	(.L_43 - .L_42)
.L_42:
        /*000c*/ 	.word	0x00000000
        /*0010*/ 	.short	0x0004
        /*0012*/ 	.short	0x0018
        /*0014*/ 	.byte	0x00, 0xf0, 0x11, 0x00


	//----- nvinfo : EIATTR_KPARAM_INFO
	.align		4
.L_43:
        /*0018*/ 	.byte	0x04, 0x17
        /*001a*/ 	.short	(.L_45 - .L_44)
.L_44:
        /*001c*/ 	.word	0x00000000
        /*0020*/ 	.short	0x0003
        /*0022*/ 	.short	0x0010
        /*0024*/ 	.byte	0x00, 0xf5, 0x21, 0x00


	//----- nvinfo : EIATTR_KPARAM_INFO
	.align		4
.L_45:
        /*0028*/ 	.byte	0x04, 0x17
        /*002a*/ 	.short	(.L_47 - .L_46)
.L_46:
        /*002c*/ 	.word	0x00000000
        /*0030*/ 	.short	0x0002
        /*0032*/ 	.short	0x0008
        /*0034*/ 	.byte	0x00, 0xf0, 0x11, 0x00


	//----- nvinfo : EIATTR_KPARAM_INFO
	.align		4
.L_47:
        /*0038*/ 	.byte	0x04, 0x17
        /*003a*/ 	.short	(.L_49 - .L_48)
.L_48:
        /*003c*/ 	.word	0x00000000
        /*0040*/ 	.short	0x0001
        /*0042*/ 	.short	0x0004
        /*0044*/ 	.byte	0x00, 0xf0, 0x11, 0x00


	//----- nvinfo : EIATTR_KPARAM_INFO
	.align		4
.L_49:
        /*0048*/ 	.byte	0x04, 0x17
        /*004a*/ 	.short	(.L_51 - .L_50)
.L_50:
        /*004c*/ 	.word	0x00000000
        /*0050*/ 	.short	0x0000
        /*0052*/ 	.short	0x0000
        /*0054*/ 	.byte	0x00, 0xf0, 0x11, 0x00


	//----- nvinfo : EIATTR_SPARSE_MMA_MASK
	.align		4
.L_51:
        /*0058*/ 	.byte	0x03, 0x50
        /*005a*/ 	.short	0x0000


	//----- nvinfo : EIATTR_MAXREG_COUNT
	.align		4
        /*005c*/ 	.byte	0x03, 0x1b
        /*005e*/ 	.short	0x00ff


	//----- nvinfo : EIATTR_NUM_BARRIERS
	.align		4
        /*0060*/ 	.byte	0x02, 0x4c
        /*0062*/ 	.byte	0x01
	.zero		1


	//----- nvinfo : EIATTR_MERCURY_ISA_VERSION
	.align		4
        /*0064*/ 	.byte	0x03, 0x5f
        /*0066*/ 	.short	0x0101


	//----- nvinfo : EIATTR_VRC_CTA_INIT_COUNT
	.align		4
        /*0068*/ 	.byte	0x02, 0x4a
	.zero		1
	.zero		1


	//----- nvinfo : EIATTR_EXIT_INSTR_OFFSETS
	.align		4
        /*006c*/ 	.byte	0x04, 0x1c
        /*006e*/ 	.short	(.L_53 - .L_52)


	//   ....[0]....
.L_52:
        /*0070*/ 	.word	0x00000040


	//   ....[1]....
        /*0074*/ 	.word	0x00000230


	//   ....[2]....
        /*0078*/ 	.word	0x00002e60


	//----- nvinfo : EIATTR_CBANK_PARAM_SIZE
	.align		4
.L_53:
        /*007c*/ 	.byte	0x03, 0x19
        /*007e*/ 	.short	0x001c


	//----- nvinfo : EIATTR_PARAM_CBANK
	.align		4
        /*0080*/ 	.byte	0x04, 0x0a
        /*0082*/ 	.short	(.L_55 - .L_54)
	.align		4
.L_54:
        /*0084*/ 	.word	index@(.nv.constant0._Z6phase2iiiPii)
        /*0088*/ 	.short	0x0380
        /*008a*/ 	.short	0x001c


	//----- nvinfo : EIATTR_SW_WAR
	.align		4
.L_55:
        /*008c*/ 	.byte	0x04, 0x36
        /*008e*/ 	.short	(.L_57 - .L_56)
.L_56:
        /*0090*/ 	.word	0x00000008
.L_57:


//--------------------- .nv.info._Z6phase1iiiPii  --------------------------
	.section	.nv.info._Z6phase1iiiPii,"",@"SHT_CUDA_INFO"
	.sectionflags	@""
	.align	4


	//----- nvinfo : EIATTR_CUDA_API_VERSION
	.align		4
        /*0000*/ 	.byte	0x04, 0x37
        /*0002*/ 	.short	(.L_59 - .L_58)
.L_58:
        /*0004*/ 	.word	0x00000082


	//----- nvinfo : EIATTR_KPARAM_INFO
	.align		4
.L_59:
        /*0008*/ 	.byte	0x04, 0x17
        /*000a*/ 	.short	(.L_61 - .L_60)
.L_60:
        /*000c*/ 	.word	0x00000000
        /*0010*/ 	.short	0x0004
        /*0012*/ 	.short	0x0018
        /*0014*/ 	.byte	0x00, 0xf0, 0x11, 0x00


	//----- nvinfo : EIATTR_KPARAM_INFO
	.align		4
.L_61:
        /*0018*/ 	.byte	0x04, 0x17
        /*001a*/ 	.short	(.L_63 - .L_62)
.L_62:
        /*001c*/ 	.word	0x00000000
        /*0020*/ 	.short	0x0003
        /*0022*/ 	.short	0x0010
        /*0024*/ 	.byte	0x00, 0xf5, 0x21, 0x00


	//----- nvinfo : EIATTR_KPARAM_INFO
	.align		4
.L_63:
        /*0028*/ 	.byte	0x04, 0x17
        /*002a*/ 	.short	(.L_65 - .L_64)
.L_64:
        /*002c*/ 	.word	0x00000000
        /*0030*/ 	.short	0x0002
        /*0032*/ 	.short	0x0008
        /*0034*/ 	.byte	0x00, 0xf0, 0x11, 0x00


	//----- nvinfo : EIATTR_KPARAM_INFO
	.align		4
.L_65:
        /*0038*/ 	.byte	0x04, 0x17
        /*003a*/ 	.short	(.L_67 - .L_66)
.L_66:
        /*003c*/ 	.word	0x00000000
        /*0040*/ 	.short	0x0001
        /*0042*/ 	.short	0x0004
        /*0044*/ 	.byte	0x00, 0xf0, 0x11, 0x00


	//----- nvinfo : EIATTR_KPARAM_INFO
	.align		4
.L_67:
        /*0048*/ 	.byte	0x04, 0x17
        /*004a*/ 	.short	(.L_69 - .L_68)
.L_68:
        /*004c*/ 	.word	0x00000000
        /*0050*/ 	.short	0x0000
        /*0052*/ 	.short	0x0000
        /*0054*/ 	.byte	0x00, 0xf0, 0x11, 0x00


	//----- nvinfo : EIATTR_SPARSE_MMA_MASK
	.align		4
.L_69:
        /*0058*/ 	.byte	0x03, 0x50
        /*005a*/ 	.short	0x0000


	//----- nvinfo : EIATTR_MAXREG_COUNT
	.align		4
        /*005c*/ 	.byte	0x03, 0x1b
        /*005e*/ 	.short	0x00ff


	//----- nvinfo : EIATTR_NUM_BARRIERS
	.align		4
        /*0060*/ 	.byte	0x02, 0x4c
        /*0062*/ 	.byte	0x01
	.zero		1


	//----- nvinfo : EIATTR_MERCURY_ISA_VERSION
	.align		4
        /*0064*/ 	.byte	0x03, 0x5f
        /*0066*/ 	.short	0x0101


	//----- nvinfo : EIATTR_VRC_CTA_INIT_COUNT
	.align		4
        /*0068*/ 	.byte	0x02, 0x4a
	.zero		1
	.zero		1


	//----- nvinfo : EIATTR_EXIT_INSTR_OFFSETS
	.align		4
        /*006c*/ 	.byte	0x04, 0x1c
        /*006e*/ 	.short	(.L_71 - .L_70)


	//   ....[0]....
.L_70:
        /*0070*/ 	.word	0x00000660


	//----- nvinfo : EIATTR_CBANK_PARAM_SIZE
	.align		4
.L_71:
        /*0074*/ 	.byte	0x03, 0x19
        /*0076*/ 	.short	0x001c


	//----- nvinfo : EIATTR_PARAM_CBANK
	.align		4
        /*0078*/ 	.byte	0x04, 0x0a
        /*007a*/ 	.short	(.L_73 - .L_72)
	.align		4
.L_72:
        /*007c*/ 	.word	index@(.nv.constant0._Z6phase1iiiPii)
        /*0080*/ 	.short	0x0380
        /*0082*/ 	.short	0x001c


	//----- nvinfo : EIATTR_SW_WAR
	.align		4
.L_73:
        /*0084*/ 	.byte	0x04, 0x36
        /*0086*/ 	.short	(.L_75 - .L_74)
.L_74:
        /*0088*/ 	.word	0x00000008
.L_75:


//--------------------- .nv.callgraph             --------------------------
	.section	.nv.callgraph,"",@"SHT_CUDA_CALLGRAPH"
	.align	4
	.sectionentsize	8
	.align		4
        /*0000*/ 	.word	0x00000000
	.align		4
        /*0004*/ 	.word	0xffffffff
	.align		4
        /*0008*/ 	.word	0x00000000
	.align		4
        /*000c*/ 	.word	0xfffffffe
	.align		4
        /*0010*/ 	.word	0x00000000
	.align		4
        /*0014*/ 	.word	0xfffffffd
	.align		4
        /*0018*/ 	.word	0x00000000
	.align		4
        /*001c*/ 	.word	0xfffffffc


//--------------------- .text._Z6phase3iiiPiiii   --------------------------
	.section	.text._Z6phase3iiiPiiii,"ax",@progbits
	.align	128
        .global         _Z6phase3iiiPiiii
        .type           _Z6phase3iiiPiiii,@function
        .size           _Z6phase3iiiPiiii,(.L_x_31 - _Z6phase3iiiPiiii)
        .other          _Z6phase3iiiPiiii,@"STO_CUDA_ENTRY STV_DEFAULT"
_Z6phase3iiiPiiii:
.text._Z6phase3iiiPiiii:
[----:B------:R-:W-:Y:S01]  /*0000*/  LDC R1, c[0x0][0x37c] ;  /* 0x0000df00ff017b82 */ /* 0x000fe20000000800 */
[----:B------:R-:W0:Y:S07]  /*0010*/  LDCU UR4, c[0x0][0x3a0] ;  /* 0x00007400ff0477ac */ /* 0x000e2e0008000800 */
[----:B------:R-:W1:Y:S08]  /*0020*/  S2UR UR5, SR_CTAID.X ;  /* 0x00000000000579c3 */ /* 0x000e700000002500 */
[----:B------:R-:W2:Y:S08]  /*0030*/  LDC R2, c[0x0][0x380] ;  /* 0x0000e000ff027b82 */ /* 0x000eb00000000800 */
[----:B------:R-:W3:Y:S01]  /*0040*/  S2UR UR6, SR_CTAID.Y ;  /* 0x00000000000679c3 */ /* 0x000ee20000002600 */
[----:B0-----:R-:W-:-:S11]  /*0050*/  UISETP.NE.AND UP0, UPT, UR4, 0x1, UPT ;  /* 0x000000010400788c */ /* 0x001fd6000bf05270 */
[----:B------:R-:W0:Y:S02]  /*0060*/  @!UP0 LDCU UR4, c[0x0][0x39c] ;  /* 0x00007380ff0487ac */ /* 0x000e240008000800 */
[----:B0-----:R-:W-:-:S04]  /*0070*/  @!UP0 ULEA.HI UR4, UR4, UR4, URZ, 0x1 ;  /* 0x0000000404048291 */ /* 0x001fc8000f8f08ff */
[----:B-1----:R-:W-:-:S06]  /*0080*/  @!UP0 ULEA.HI.SX32 UR5, UR4, UR5, 0x1f ;  /* 0x0000000504058291 */ /* 0x002fcc000f8ffaff */
[----:B--2---:R-:W-:-:S04]  /*0090*/  ISETP.NE.AND P0, PT, R2, UR5, PT ;  /* 0x0000000502007c0c */ /* 0x004fc8000bf05270 */
[----:B---3--:R-:W-:-:S13]  /*00a0*/  ISETP.EQ.OR P0, PT, R2, UR6, !P0 ;  /* 0x0000000602007c0c */ /* 0x008fda000c702670 */
[----:B------:R-:W-:Y:S05]  /*00b0*/  @P0 EXIT ;  /* 0x000000000000094d */ /* 0x000fea0003800000 */
[----:B------:R-:W0:Y:S01]  /*00c0*/  S2R R6, SR_TID.Y ;  /* 0x0000000000067919 */ /* 0x000e220000002200 */
[----:B------:R-:W1:Y:S01]  /*00d0*/  LDC R5, c[0x0][0x398] ;  /* 0x0000e600ff057b82 */ /* 0x000e620000000800 */
[----:B------:R-:W2:Y:S07]  /*00e0*/  S2R R0, SR_TID.X ;  /* 0x0000000000007919 */ /* 0x000eae0000002100 */
[----:B------:R-:W3:Y:S01]  /*00f0*/  LDC R4, c[0x0][0x384] ;  /* 0x0000e100ff047b82 */ /* 0x000ee20000000800 */
[----:B-1----:R-:W-:-:S02]  /*0100*/  IMAD R7, R2, R5, RZ ;  /* 0x0000000502077224 */ /* 0x002fc400078e02ff */
[--C-:B0-----:R-:W-:Y:S02]  /*0110*/  IMAD R2, R5, UR5, R6.reuse ;  /* 0x0000000505027c24 */ /* 0x101fe4000f8e0206 */
[C---:B------:R-:W-:Y:S02]  /*0120*/  IMAD.IADD R12, R7.reuse, 0x1, R6 ;  /* 0x00000001070c7824 */ /* 0x040fe400078e0206 */
[--C-:B--2---:R-:W-:Y:S02]  /*0130*/  IMAD.IADD R13, R7, 0x1, R0.reuse ;  /* 0x00000001070d7824 */ /* 0x104fe400078e0200 */
[----:B------:R-:W-:Y:S01]  /*0140*/  IMAD R3, R5, UR6, R0 ;  /* 0x0000000605037c24 */ /* 0x000fe2000f8e0200 */
[----:B------:R-:W0:Y:S02]  /*0150*/  LDCU.64 UR6, c[0x0][0x358] ;  /* 0x00006b00ff0677ac */ /* 0x000e240008000a00 */
[----:B------:R-:W-:Y:S02]  /*0160*/  VIMNMX R9, PT, PT, R2, R13, !PT ;  /* 0x0000000d02097248 */ /* 0x000fe40007fe0100 */
[----:B------:R-:W-:-:S02]  /*0170*/  VIMNMX R11, PT, PT, R3, R12, !PT ;  /* 0x0000000c030b7248 */ /* 0x000fc40007fe0100 */
[-C--:B---3--:R-:W-:Y:S02]  /*0180*/  ISETP.GE.AND P0, PT, R9, R4.reuse, PT ;  /* 0x000000040900720c */ /* 0x088fe40003f06270 */
[----:B------:R-:W-:-:S11]  /*0190*/  ISETP.GE.AND P1, PT, R11, R4, PT ;  /* 0x000000040b00720c */ /* 0x000fd60003f26270 */
[----:B------:R-:W1:Y:S08]  /*01a0*/  @!P0 LDC R14, c[0x0][0x388] ;  /* 0x0000e200ff0e8b82 */ /* 0x000e700000000800 */
[----:B------:R-:W2:Y:S08]  /*01b0*/  @!P1 LDC R15, c[0x0][0x388] ;  /* 0x0000e200ff0f9b82 */ /* 0x000eb00000000800 */
[----:B------:R-:W3:Y:S08]  /*01c0*/  @!P0 LDC.64 R10, c[0x0][0x390] ;  /* 0x0000e400ff0a8b82 */ /* 0x000ef00000000a00 */
[----:B------:R-:W4:Y:S01]  /*01d0*/  @!P1 LDC.64 R8, c[0x0][0x390] ;  /* 0x0000e400ff089b82 */ /* 0x000f220000000a00 */
[----:B-1----:R-:W-:-:S02]  /*01e0*/  @!P0 IMAD R13, R2, R14, R13 ;  /* 0x0000000e020d8224 */ /* 0x002fc400078e020d */
[----:B--2---:R-:W-:Y:S02]  /*01f0*/  @!P1 IMAD R15, R12, R15, R3 ;  /* 0x0000000f0c0f9224 */ /* 0x004fe400078e0203 */
[----:B---3--:R-:W-:-:S06]  /*0200*/  @!P0 IMAD.WIDE R10, R13, 0x4, R10 ;  /* 0x000000040d0a8825 */ /* 0x008fcc00078e020a */
[----:B0-----:R0:W2:Y:S01]  /*0210*/  @!P0 LDG.E R10, desc[UR6][R10.64] ;  /* 0x000000060a0a8981 */ /* 0x0010a2000c1e1900 */
[----:B----4-:R-:W-:-:S06]  /*0220*/  @!P1 IMAD.WIDE R12, R15, 0x4, R8 ;  /* 0x000000040f0c9825 */ /* 0x010fcc00078e0208 */
[----:B------:R-:W3:Y:S01]  /*0230*/  @!P1 LDG.E R12, desc[UR6][R12.64] ;  /* 0x000000060c0c9981 */ /* 0x000ee2000c1e1900 */
[----:B------:R-:W1:Y:S01]  /*0240*/  @!P1 S2R R17, SR_CgaCtaId ;  /* 0x0000000000119919 */ /* 0x000e620000008800 */
[----:B------:R-:W4:Y:S01]  /*0250*/  @!P0 S2R R15, SR_CgaCtaId ;  /* 0x00000000000f8919 */ /* 0x000f220000008800 */
[----:B------:R-:W-:Y:S01]  /*0260*/  @!P1 MOV R14, 0x400 ;  /* 0x00000400000e9802 */ /* 0x000fe20000000f00 */
[-C--:B------:R-:W-:Y:S01]  /*0270*/  IMAD R9, R6, R5.reuse, RZ ;  /* 0x0000000506097224 */ /* 0x080fe200078e02ff */
[----:B------:R-:W-:Y:S01]  /*0280*/  @!P0 MOV R8, 0x400 ;  /* 0x0000040000088802 */ /* 0x000fe20000000f00 */
[----:B------:R-:W-:Y:S01]  /*0290*/  IMAD R6, R5, R5, RZ ;  /* 0x0000000505067224 */ /* 0x000fe200078e02ff */
[----:B-1----:R-:W-:Y:S01]  /*02a0*/  @!P1 LEA R19, R17, R14, 0x18 ;  /* 0x0000000e11139211 */ /* 0x002fe200078ec0ff */
[--C-:B------:R-:W-:Y:S01]  /*02b0*/  @!P1 IMAD.IADD R14, R9, 0x1, R0.reuse ;  /* 0x00000001090e9824 */ /* 0x100fe200078e0200 */
[----:B----4-:R-:W-:Y:S01]  /*02c0*/  @!P0 LEA R15, R15, R8, 0x18 ;  /* 0x000000080f0f8211 */ /* 0x010fe200078ec0ff */
[----:B------:R-:W-:-:S02]  /*02d0*/  @!P0 IMAD.IADD R8, R9, 0x1, R0 ;  /* 0x0000000109088824 */ /* 0x000fc400078e0200 */
[----:B0-----:R-:W-:Y:S02]  /*02e0*/  @!P1 IMAD R11, R6, 0x4, R19 ;  /* 0x00000004060b9824 */ /* 0x001fe400078e0213 */
[----:B------:R-:W-:Y:S02]  /*02f0*/  @!P0 IMAD R15, R8, 0x4, R15 ;  /* 0x00000004080f8824 */ /* 0x000fe400078e020f */
[----:B------:R-:W-:Y:S01]  /*0300*/  @!P1 IMAD R11, R14, 0x4, R11 ;  /* 0x000000040e0b9824 */ /* 0x000fe200078e020b */
[----:B------:R-:W-:-:S04]  /*0310*/  VIMNMX R17, PT, PT, R2, R3, !PT ;  /* 0x0000000302117248 */ /* 0x000fc80007fe0100 */
[----:B------:R-:W-:Y:S01]  /*0320*/  ISETP.GE.AND P2, PT, R17, R4, PT ;  /* 0x000000041100720c */ /* 0x000fe20003f46270 */
[----:B--2---:R0:W-:Y:S04]  /*0330*/  @!P0 STS [R15], R10 ;  /* 0x0000000a0f008388 */ /* 0x0041e80000000800 */
[----:B---3--:R0:W-:Y:S01]  /*0340*/  @!P1 STS [R11], R12 ;  /* 0x0000000c0b009388 */ /* 0x0081e20000000800 */
[----:B------:R-:W-:Y:S07]  /*0350*/  BAR.SYNC.DEFER_BLOCKING 0x0 ;  /* 0x0000000000007b1d */ /* 0x000fee0000010000 */
[----:B------:R-:W-:Y:S05]  /*0360*/  @P2 EXIT ;  /* 0x000000000000294d */ /* 0x000fea0003800000 */
[----:B0-----:R-:W0:Y:S01]  /*0370*/  LDC.64 R10, c[0x0][0x390] ;  /* 0x0000e400ff0a7b82 */ /* 0x001e220000000a00 */
[----:B------:R-:W1:Y:S02]  /*0380*/  LDCU UR4, c[0x0][0x388] ;  /* 0x00007100ff0477ac */ /* 0x000e640008000800 */
[----:B-1----:R-:W-:-:S04]  /*0390*/  IMAD R3, R2, UR4, R3 ;  /* 0x0000000402037c24 */ /* 0x002fc8000f8e0203 */
[----:B0-----:R-:W-:-:S05]  /*03a0*/  IMAD.WIDE R2, R3, 0x4, R10 ;  /* 0x0000000403027825 */ /* 0x001fca00078e020a */
[----:B------:R0:W5:Y:S01]  /*03b0*/  LDG.E R11, desc[UR6][R2.64] ;  /* 0x00000006020b7981 */ /* 0x000162000c1e1900 */
[----:B------:R-:W-:-:S04]  /*03c0*/  ISETP.GE.AND P0, PT, R7, R4, PT ;  /* 0x000000040700720c */ /* 0x000fc80003f06270 */
[----:B------:R-:W-:-:S13]  /*03d0*/  ISETP.LT.OR P0, PT, R5, 0x1, P0 ;  /* 0x000000010500780c */ /* 0x000fda0000701670 */
[----:B0-----:R-:W-:Y:S05]  /*03e0*/  @P0 BRA `(.L_x_0) ;  /* 0x0000000000ec0947 */ /* 0x001fea0003800000 */
[----:B------:R-:W-:Y:S02]  /*03f0*/  LOP3.LUT R7, RZ, R7, RZ, 0x33, !PT ;  /* 0x00000007ff077212 */ /* 0x000fe400078e33ff */
[----:B------:R-:W-:-:S04]  /*0400*/  IADD3 R8, PT, PT, R5, -0x1, RZ ;  /* 0xffffffff05087810 */ /* 0x000fc80007ffe0ff */
[----:B------:R-:W-:Y:S01]  /*0410*/  VIADDMNMX.U32 R7, R7, R4, R8, PT ;  /* 0x0000000407077246 */ /* 0x000fe20003800008 */
[----:B------:R-:W-:-:S03]  /*0420*/  IMAD.MOV.U32 R8, RZ, RZ, RZ ;  /* 0x000000ffff087224 */ /* 0x000fc600078e00ff */
[C---:B------:R-:W-:Y:S01]  /*0430*/  ISETP.GE.U32.AND P0, PT, R7.reuse, 0x3, PT ;  /* 0x000000030700780c */ /* 0x040fe20003f06070 */
[----:B------:R-:W-:-:S05]  /*0440*/  VIADD R10, R7, 0x1 ;  /* 0x00000001070a7836 */ /* 0x000fca0000000000 */
[----:B------:R-:W-:-:S04]  /*0450*/  LOP3.LUT R4, R10, 0x3, RZ, 0xc0, !PT ;  /* 0x000000030a047812 */ /* 0x000fc800078ec0ff */
[----:B------:R-:W-:-:S03]  /*0460*/  ISETP.NE.AND P1, PT, R4, RZ, PT ;  /* 0x000000ff0400720c */ /* 0x000fc60003f25270 */
[----:B------:R-:W-:Y:S10]  /*0470*/  @!P0 BRA `(.L_x_1) ;  /* 0x0000000000808947 */ /* 0x000ff40003800000 */
[----:B------:R-:W0:Y:S01]  /*0480*/  S2UR UR5, SR_CgaCtaId ;  /* 0x00000000000579c3 */ /* 0x000e220000008800 */
[----:B------:R-:W-:Y:S01]  /*0490*/  UMOV UR4, 0x400 ;  /* 0x0000040000047882 */ /* 0x000fe20000000000 */
[----:B------:R-:W-:Y:S02]  /*04a0*/  LOP3.LUT R8, R10, 0xfffffffc, RZ, 0xc0, !PT ;  /* 0xfffffffc0a087812 */ /* 0x000fe400078ec0ff */
[C---:B------:R-:W-:Y:S02]  /*04b0*/  LEA R10, R5.reuse, 0x4, 0x2 ;  /* 0x00000004050a7811 */ /* 0x040fe400078e10ff */
[C---:B------:R-:W-:Y:S01]  /*04c0*/  LEA R12, R5.reuse, 0x8, 0x2 ;  /* 0x00000008050c7811 */ /* 0x040fe200078e10ff */
[----:B------:R-:W-:Y:S01]  /*04d0*/  IMAD.MOV R7, RZ, RZ, -R8 ;  /* 0x000000ffff077224 */ /* 0x000fe200078e0a08 */
[----:B------:R-:W-:Y:S01]  /*04e0*/  LEA R14, R5, 0xc, 0x2 ;  /* 0x0000000c050e7811 */ /* 0x000fe200078e10ff */
[----:B0-----:R-:W-:-:S06]  /*04f0*/  ULEA UR4, UR5, UR4, 0x18 ;  /* 0x0000000405047291 */ /* 0x001fcc000f8ec0ff */
[----:B------:R-:W-:Y:S02]  /*0500*/  LEA R15, R9, UR4, 0x2 ;  /* 0x00000004090f7c11 */ /* 0x000fe4000f8e10ff */
[----:B------:R-:W-:-:S03]  /*0510*/  LEA R13, R0, UR4, 0x2 ;  /* 0x00000004000d7c11 */ /* 0x000fc6000f8e10ff */
[----:B------:R-:W-:-:S07]  /*0520*/  VIADD R15, R15, 0x8 ;  /* 0x000000080f0f7836 */ /* 0x000fce0000000000 */
.L_x_2:
[--C-:B------:R-:W-:Y:S01]  /*0530*/  IMAD R17, R6, 0x4, R13.reuse ;  /* 0x0000000406117824 */ /* 0x100fe200078e020d */
[----:B------:R-:W-:Y:S01]  /*0540*/  LDS R16, [R15+-0x8] ;  /* 0xfffff8000f107984 */ /* 0x000fe20000000800 */
[-CC-:B------:R-:W-:Y:S01]  /*0550*/  IMAD R18, R10, R5.reuse, R13.reuse ;  /* 0x000000050a127224 */ /* 0x180fe200078e020d */
[----:B------:R-:W-:Y:S01]  /*0560*/  IADD3 R7, PT, PT, R7, 0x4, RZ ;  /* 0x0000000407077810 */ /* 0x000fe20007ffe0ff */
[-CC-:B------:R-:W-:Y:S01]  /*0570*/  IMAD R20, R12, R5.reuse, R13.reuse ;  /* 0x000000050c147224 */ /* 0x180fe200078e020d */
[----:B------:R-:W-:Y:S01]  /*0580*/  LDS R19, [R15+-0x4] ;  /* 0xfffffc000f137984 */ /* 0x000fe20000000800 */
[--C-:B------:R-:W-:Y:S01]  /*0590*/  IMAD R22, R14, R5, R13.reuse ;  /* 0x000000050e167224 */ /* 0x100fe200078e020d */
[----:B------:R-:W-:Y:S01]  /*05a0*/  ISETP.NE.AND P0, PT, R7, RZ, PT ;  /* 0x000000ff0700720c */ /* 0x000fe20003f05270 */
[----:B------:R-:W-:Y:S01]  /*05b0*/  IMAD R13, R5, 0x10, R13 ;  /* 0x00000010050d7824 */ /* 0x000fe200078e020d */
[----:B------:R-:W0:Y:S04]  /*05c0*/  LDS R17, [R17] ;  /* 0x0000000011117984 */ /* 0x000e280000000800 */
[----:B------:R-:W1:Y:S04]  /*05d0*/  LDS R18, [R18] ;  /* 0x0000000012127984 */ /* 0x000e680000000800 */
[----:B------:R-:W-:Y:S04]  /*05e0*/  LDS R21, [R15] ;  /* 0x000000000f157984 */ /* 0x000fe80000000800 */
[----:B------:R-:W2:Y:S04]  /*05f0*/  LDS R20, [R20] ;  /* 0x0000000014147984 */ /* 0x000ea80000000800 */
[----:B------:R3:W-:Y:S04]  /*0600*/  LDS R23, [R15+0x4] ;  /* 0x000004000f177984 */ /* 0x0007e80000000800 */
[----:B------:R-:W4:Y:S01]  /*0610*/  LDS R22, [R22] ;  /* 0x0000000016167984 */ /* 0x000f220000000800 */
[----:B---3--:R-:W-:Y:S01]  /*0620*/  VIADD R15, R15, 0x10 ;  /* 0x000000100f0f7836 */ /* 0x008fe20000000000 */
[----:B0----5:R-:W-:-:S04]  /*0630*/  VIADDMNMX R16, R17, R16, R11, PT ;  /* 0x0000001011107246 */ /* 0x021fc8000380010b */
[----:B-1----:R-:W-:-:S04]  /*0640*/  VIADDMNMX R16, R18, R19, R16, PT ;  /* 0x0000001312107246 */ /* 0x002fc80003800110 */
[----:B--2---:R-:W-:-:S04]  /*0650*/  VIADDMNMX R16, R20, R21, R16, PT ;  /* 0x0000001514107246 */ /* 0x004fc80003800110 */
[----:B----4-:R-:W-:Y:S01]  /*0660*/  VIADDMNMX R11, R22, R23, R16, PT ;  /* 0x00000017160b7246 */ /* 0x010fe20003800110 */
[----:B------:R-:W-:Y:S06]  /*0670*/  @P0 BRA `(.L_x_2) ;  /* 0xfffffffc00ac0947 */ /* 0x000fec000383ffff */
.L_x_1:
[----:B------:R-:W-:Y:S05]  /*0680*/  @!P1 BRA `(.L_x_0) ;  /* 0x0000000000449947 */ /* 0x000fea0003800000 */
[----:B------:R-:W0:Y:S01]  /*0690*/  S2UR UR5, SR_CgaCtaId ;  /* 0x00000000000579c3 */ /* 0x000e220000008800 */
[----:B------:R-:W-:Y:S01]  /*06a0*/  IMAD R7, R8, R5, R0 ;  /* 0x0000000508077224 */ /* 0x000fe200078e0200 */
[----:B------:R-:W-:Y:S01]  /*06b0*/  UMOV UR4, 0x400 ;  /* 0x0000040000047882 */ /* 0x000fe20000000000 */
[----:B------:R-:W-:Y:S01]  /*06c0*/  IMAD.IADD R8, R9, 0x1, R8 ;  /* 0x0000000109087824 */ /* 0x000fe200078e0208 */
[----:B------:R-:W-:Y:S01]  /*06d0*/  IADD3 R4, PT, PT, -R4, RZ, RZ ;  /* 0x000000ff04047210 */ /* 0x000fe20007ffe1ff */
[----:B------:R-:W-:Y:S01]  /*06e0*/  IMAD.IADD R7, R7, 0x1, R6 ;  /* 0x0000000107077824 */ /* 0x000fe200078e0206 */
[----:B0-----:R-:W-:-:S06]  /*06f0*/  ULEA UR4, UR5, UR4, 0x18 ;  /* 0x0000000405047291 */ /* 0x001fcc000f8ec0ff */
[----:B------:R-:W-:Y:S02]  /*0700*/  LEA R0, R7, UR4, 0x2 ;  /* 0x0000000407007c11 */ /* 0x000fe4000f8e10ff */
[----:B------:R-:W-:-:S07]  /*0710*/  LEA R8, R8, UR4, 0x2 ;  /* 0x0000000408087c11 */ /* 0x000fce000f8e10ff */
.L_x_3:
[----:B------:R0:W-:Y:S01]  /*0720*/  LDS R6, [R8] ;  /* 0x0000000008067984 */ /* 0x0001e20000000800 */
[----:B------:R-:W-:-:S03]  /*0730*/  VIADD R4, R4, 0x1 ;  /* 0x0000000104047836 */ /* 0x000fc60000000000 */
[----:B------:R1:W2:Y:S02]  /*0740*/  LDS R7, [R0] ;  /* 0x0000000000077984 */ /* 0x0002a40000000800 */
[----:B------:R-:W-:Y:S01]  /*0750*/  ISETP.NE.AND P0, PT, R4, RZ, PT ;  /* 0x000000ff0400720c */ /* 0x000fe20003f05270 */
[----:B0-----:R-:W-:Y:S02]  /*0760*/  VIADD R8, R8, 0x4 ;  /* 0x0000000408087836 */ /* 0x001fe40000000000 */
[----:B-1----:R-:W-:Y:S01]  /*0770*/  IMAD R0, R5, 0x4, R0 ;  /* 0x0000000405007824 */ /* 0x002fe200078e0200 */
[----:B--2--5:R-:W-:-:S09]  /*0780*/  VIADDMNMX R11, R7, R6, R11, PT ;  /* 0x00000006070b7246 */ /* 0x024fd2000380010b */
[----:B------:R-:W-:Y:S05]  /*0790*/  @P0 BRA `(.L_x_3) ;  /* 0xfffffffc00e00947 */ /* 0x000fea000383ffff */
.L_x_0:
[----:B-----5:R-:W-:Y:S01]  /*07a0*/  STG.E desc[UR6][R2.64], R11 ;  /* 0x0000000b02007986 */ /* 0x020fe2000c101906 */
[----:B------:R-:W-:Y:S05]  /*07b0*/  EXIT ;  /* 0x000000000000794d */ /* 0x000fea0003800000 */
.L_x_4:
[----:B------:R-:W-:-:S00]  /*07c0*/  BRA `(.L_x_4) ;  /* 0xfffffffc00fc7947 */ /* 0x000fc0000383ffff */
[----:B------:R-:W-:-:S00]  /*07d0*/  NOP ;  /* 0x0000000000007918 */ /* 0x000fc00000000000 */
        /* <DEDUP_REMOVED lines=10> */
.L_x_31:


//--------------------- .text._Z6phase2iiiPii     --------------------------
	.section	.text._Z6phase2iiiPii,"ax",@progbits
	.align	128
        .global         _Z6phase2iiiPii
        .type           _Z6phase2iiiPii,@function
        .size           _Z6phase2iiiPii,(.L_x_32 - _Z6phase2iiiPii)
        .other          _Z6phase2iiiPii,@"STO_CUDA_ENTRY STV_DEFAULT"
_Z6phase2iiiPii:
.text._Z6phase2iiiPii:
[----:B------:R-:W-:Y:S08]  /*0000*/  LDC R1, c[0x0][0x37c] ;  /* 0x0000df00ff017b82 */ /* 0x000ff00000000800 */
[----:B------:R-:W0:Y:S08]  /*0010*/  S2UR UR4, SR_CTAID.X ;  /* 0x00000000000479c3 */ /* 0x000e300000002500 */
[----:B------:R-:W0:Y:S02]  /*0020*/  LDC R9, c[0x0][0x380] ;  /* 0x0000e000ff097b82 */ /* 0x000e240000000800 */
[----:B0-----:R-:W-:-:S13]  /*0030*/  ISETP.NE.AND P0, PT, R9, UR4, PT ;  /* 0x0000000409007c0c */ /* 0x001fda000bf05270 */
[----:B------:R-:W-:Y:S05]  /*0040*/  @!P0 EXIT ;  /* 0x000000000000894d */ /* 0x000fea0003800000 */
[----:B------:R-:W0:Y:S01]  /*0050*/  S2R R6, SR_TID.Y ;  /* 0x0000000000067919 */ /* 0x000e220000002200 */
[----:B------:R-:W1:Y:S01]  /*0060*/  LDCU UR10, c[0x0][0x398] ;  /* 0x00007300ff0a77ac */ /* 0x000e620008000800 */
[----:B------:R-:W2:Y:S01]  /*0070*/  LDC R8, c[0x0][0x384] ;  /* 0x0000e100ff087b82 */ /* 0x000ea20000000800 */
[----:B------:R-:W3:Y:S01]  /*0080*/  S2R R0, SR_TID.X ;  /* 0x0000000000007919 */ /* 0x000ee20000002100 */
[----:B------:R-:W4:Y:S01]  /*0090*/  LDCU.64 UR8, c[0x0][0x358] ;  /* 0x00006b00ff0877ac */ /* 0x000f220008000a00 */
[----:B-1----:R-:W-:-:S04]  /*00a0*/  IMAD R9, R9, UR10, RZ ;  /* 0x0000000a09097c24 */ /* 0x002fc8000f8e02ff */
[C---:B0-----:R-:W-:Y:S02]  /*00b0*/  IMAD.IADD R4, R9.reuse, 0x1, R6 ;  /* 0x0000000109047824 */ /* 0x041fe400078e0206 */
[----:B---3--:R-:W-:-:S05]  /*00c0*/  IMAD.IADD R5, R9, 0x1, R0 ;  /* 0x0000000109057824 */ /* 0x008fca00078e0200 */
[----:B------:R-:W-:-:S04]  /*00d0*/  VIMNMX R3, PT, PT, R4, R5, !PT ;  /* 0x0000000504037248 */ /* 0x000fc80007fe0100 */
[----:B--2---:R-:W-:-:S13]  /*00e0*/  ISETP.GE.AND P0, PT, R3, R8, PT ;  /* 0x000000080300720c */ /* 0x004fda0003f06270 */
[----:B------:R-:W0:Y:S08]  /*00f0*/  @!P0 LDC R7, c[0x0][0x388] ;  /* 0x0000e200ff078b82 */ /* 0x000e300000000800 */
[----:B------:R-:W1:Y:S01]  /*0100*/  @!P0 LDC.64 R2, c[0x0][0x390] ;  /* 0x0000e400ff028b82 */ /* 0x000e620000000a00 */
[----:B0-----:R-:W-:-:S04]  /*0110*/  @!P0 IMAD R7, R4, R7, R5 ;  /* 0x0000000704078224 */ /* 0x001fc800078e0205 */
[----:B-1----:R-:W-:-:S06]  /*0120*/  @!P0 IMAD.WIDE R2, R7, 0x4, R2 ;  /* 0x0000000407028825 */ /* 0x002fcc00078e0202 */
[----:B----4-:R0:W2:Y:S01]  /*0130*/  @!P0 LDG.E R2, desc[UR8][R2.64] ;  /* 0x0000000802028981 */ /* 0x0100a2000c1e1900 */
[----:B------:R-:W1:Y:S01]  /*0140*/  S2UR UR7, SR_CTAID.Y ;  /* 0x00000000000779c3 */ /* 0x000e620000002600 */
[----:B------:R-:W-:Y:S01]  /*0150*/  IMAD.U32 R7, RZ, RZ, UR10 ;  /* 0x0000000aff077e24 */ /* 0x000fe2000f8e00ff */
[----:B------:R-:W-:Y:S01]  /*0160*/  @!P0 MOV R10, 0x400 ;  /* 0x00000400000a8802 */ /* 0x000fe20000000f00 */
[----:B------:R-:W3:Y:S01]  /*0170*/  @!P0 S2R R13, SR_CgaCtaId ;  /* 0x00000000000d8919 */ /* 0x000ee20000008800 */
[----:B-1----:R-:W-:Y:S02]  /*0180*/  ISETP.NE.AND P1, PT, RZ, UR7, PT ;  /* 0x00000007ff007c0c */ /* 0x002fe4000bf25270 */
[----:B---3--:R-:W-:-:S11]  /*0190*/  @!P0 LEA R10, R13, R10, 0x18 ;  /* 0x0000000a0d0a8211 */ /* 0x008fd600078ec0ff */
[C---:B------:R-:W-:Y:S02]  /*01a0*/  @P1 IMAD R4, R7.reuse, UR4, R6 ;  /* 0x0000000407041c24 */ /* 0x040fe4000f8e0206 */
[----:B------:R-:W-:Y:S02]  /*01b0*/  @!P1 IMAD R5, R7, UR4, R0 ;  /* 0x0000000407059c24 */ /* 0x000fe4000f8e0200 */
[----:B------:R-:W-:-:S03]  /*01c0*/  IMAD R7, R6, UR10, RZ ;  /* 0x0000000a06077c24 */ /* 0x000fc6000f8e02ff */
[----:B------:R-:W-:Y:S02]  /*01d0*/  VIMNMX R11, PT, PT, R4, R5, !PT ;  /* 0x00000005040b7248 */ /* 0x000fe40007fe0100 */
[----:B0-----:R-:W-:Y:S02]  /*01e0*/  @!P0 IADD3 R3, PT, PT, R7, R0, RZ ;  /* 0x0000000007038210 */ /* 0x001fe40007ffe0ff */
[----:B------:R-:W-:-:S03]  /*01f0*/  ISETP.GE.AND P1, PT, R11, R8, PT ;  /* 0x000000080b00720c */ /* 0x000fc60003f26270 */
[----:B------:R-:W-:-:S05]  /*0200*/  @!P0 IMAD R3, R3, 0x4, R10 ;  /* 0x0000000403038824 */ /* 0x000fca00078e020a */
[----:B--2---:R0:W-:Y:S01]  /*0210*/  @!P0 STS [R3], R2 ;  /* 0x0000000203008388 */ /* 0x0041e20000000800 */
[----:B------:R-:W-:Y:S06]  /*0220*/  BAR.SYNC.DEFER_BLOCKING 0x0 ;  /* 0x0000000000007b1d */ /* 0x000fec0000010000 */
[----:B------:R-:W-:Y:S05]  /*0230*/  @P1 EXIT ;  /* 0x000000000000194d */ /* 0x000fea0003800000 */
[----:B0-----:R-:W0:Y:S01]  /*0240*/  LDC.64 R2, c[0x0][0x390] ;  /* 0x0000e400ff027b82 */ /* 0x001e220000000a00 */
[----:B------:R-:W1:Y:S02]  /*0250*/  LDCU UR4, c[0x0][0x388] ;  /* 0x00007100ff0477ac */ /* 0x000e640008000800 */
[----:B-1----:R-:W-:-:S04]  /*0260*/  IMAD R5, R4, UR4, R5 ;  /* 0x0000000404057c24 */ /* 0x002fc8000f8e0205 */
[----:B0-----:R-:W-:-:S05]  /*0270*/  IMAD.WIDE R2, R5, 0x4, R2 ;  /* 0x0000000405027825 */ /* 0x001fca00078e0202 */
[----:B------:R-:W2:Y:S01]  /*0280*/  LDG.E R5, desc[UR8][R2.64] ;  /* 0x0000000802057981 */ /* 0x000ea2000c1e1900 */
[----:B------:R-:W0:Y:S01]  /*0290*/  S2UR UR6, SR_CgaCtaId ;  /* 0x00000000000679c3 */ /* 0x000e220000008800 */
[----:B------:R-:W-:Y:S01]  /*02a0*/  UIMAD UR4, UR10, UR10, URZ ;  /* 0x0000000a0a0472a4 */ /* 0x000fe2000f8e02ff */
[----:B------:R-:W-:Y:S01]  /*02b0*/  IMAD.IADD R4, R7, 0x1, R0 ;  /* 0x0000000107047824 */ /* 0x000fe200078e0200 */
[----:B------:R-:W-:Y:S01]  /*02c0*/  UMOV UR5, 0x400 ;  /* 0x0000040000057882 */ /* 0x000fe20000000000 */
[----:B------:R-:W-:Y:S02]  /*02d0*/  UISETP.NE.AND UP0, UPT, UR7, 0x1, UPT ;  /* 0x000000010700788c */ /* 0x000fe4000bf05270 */
[----:B------:R-:W-:Y:S02]  /*02e0*/  USHF.L.U32 UR4, UR4, 0x2, URZ ;  /* 0x0000000204047899 */ /* 0x000fe400080006ff */
[----:B0-----:R-:W-:-:S04]  /*02f0*/  ULEA UR5, UR6, UR5, 0x18 ;  /* 0x0000000506057291 */ /* 0x001fc8000f8ec0ff */
[----:B------:R-:W-:-:S06]  /*0300*/  UIADD3 UR6, UPT, UPT, UR5, UR4, URZ ;  /* 0x0000000405067290 */ /* 0x000fcc000fffe0ff */
[----:B------:R-:W-:-:S05]  /*0310*/  LEA R4, R4, UR6, 0x2 ;  /* 0x0000000604047c11 */ /* 0x000fca000f8e10ff */
[----:B--2---:R0:W-:Y:S01]  /*0320*/  STS [R4], R5 ;  /* 0x0000000504007388 */ /* 0x0041e20000000800 */
[----:B------:R-:W-:Y:S06]  /*0330*/  BAR.SYNC.DEFER_BLOCKING 0x0 ;  /* 0x0000000000007b1d */ /* 0x000fec0000010000 */
[----:B------:R-:W-:Y:S05]  /*0340*/  BRA.U !UP0, `(.L_x_5) ;  /* 0x0000001108c07547 */ /* 0x000fea000b800000 */
[----:B0-----:R0:W1:Y:S01]  /*0350*/  LDS R5, [R4] ;  /* 0x0000000004057984 */ /* 0x0010620000000800 */
[----:B------:R-:W-:Y:S01]  /*0360*/  IMAD.U32 R6, RZ, RZ, UR10 ;  /* 0x0000000aff067e24 */ /* 0x000fe2000f8e00ff */
[----:B------:R-:W-:-:S04]  /*0370*/  ISETP.GE.AND P0, PT, R9, R8, PT ;  /* 0x000000080900720c */ /* 0x000fc80003f06270 */
[----:B------:R-:W-:-:S13]  /*0380*/  ISETP.LT.OR P0, PT, R6, 0x1, P0 ;  /* 0x000000010600780c */ /* 0x000fda0000701670 */
[----:B0-----:R-:W-:Y:S05]  /*0390*/  @P0 BRA `(.L_x_6) ;  /* 0x0000002800a80947 */ /* 0x001fea0003800000 */
[----:B------:R-:W-:Y:S01]  /*03a0*/  MOV R6, UR10 ;  /* 0x0000000a00067c02 */ /* 0x000fe20008000f00 */
[----:B------:R-:W-:Y:S01]  /*03b0*/  IMAD.MOV.U32 R13, RZ, RZ, RZ ;  /* 0x000000ffff0d7224 */ /* 0x000fe200078e00ff */
[----:B------:R-:W-:-:S03]  /*03c0*/  LOP3.LUT R9, RZ, R9, RZ, 0x33, !PT ;  /* 0x00000009ff097212 */ /* 0x000fc600078e33ff */
[----:B------:R-:W-:-:S05]  /*03d0*/  VIADD R6, R6, 0xffffffff ;  /* 0xffffffff06067836 */ /* 0x000fca0000000000 */
[----:B------:R-:W-:-:S04]  /*03e0*/  VIADDMNMX.U32 R6, R9, R8, R6, PT ;  /* 0x0000000809067246 */ /* 0x000fc80003800006 */
[C---:B------:R-:W-:Y:S01]  /*03f0*/  ISETP.GE.U32.AND P0, PT, R6.reuse, 0x3, PT ;  /* 0x000000030600780c */ /* 0x040fe20003f06070 */
[----:B------:R-:W-:-:S05]  /*0400*/  VIADD R14, R6, 0x1 ;  /* 0x00000001060e7836 */ /* 0x000fca0000000000 */
[----:B------:R-:W-:-:S07]  /*0410*/  LOP3.LUT R6, R14, 0x3, RZ, 0xc0, !PT ;  /* 0x000000030e067812 */ /* 0x000fce00078ec0ff */
[----:B------:R-:W-:Y:S05]  /*0420*/  @!P0 BRA `(.L_x_7) ;  /* 0x0000001000348947 */ /* 0x000fea0003800000 */
[----:B------:R-:W-:Y:S01]  /*0430*/  LEA R11, R0, UR5, 0x2 ;  /* 0x00000005000b7c11 */ /* 0x000fe2000f8e10ff */
[----:B------:R-:W-:Y:S01]  /*0440*/  IMAD.U32 R20, RZ, RZ, UR10 ;  /* 0x0000000aff147e24 */ /* 0x000fe2000f8e00ff */
[----:B------:R-:W-:-:S03]  /*0450*/  LEA R10, R7, UR5, 0x2 ;  /* 0x00000005070a7c11 */ /* 0x000fc6000f8e10ff */
[----:B------:R-:W-:Y:S04]  /*0460*/  LDS R9, [R11+UR4] ;  /* 0x000000040b097984 */ /* 0x000fe80008000800 */
[----:B------:R-:W0:Y:S02]  /*0470*/  LDS R8, [R10] ;  /* 0x000000000a087984 */ /* 0x000e240000000800 */
[----:B0-----:R-:W-:Y:S02]  /*0480*/  IADD3 R12, PT, PT, R8, R9, RZ ;  /* 0x00000009080c7210 */ /* 0x001fe40007ffe0ff */
[----:B------:R-:W-:Y:S02]  /*0490*/  LEA R8, R20, 0x4, 0x2 ;  /* 0x0000000414087811 */ /* 0x000fe400078e10ff */
[----:B-1----:R-:W-:-:S03]  /*04a0*/  ISETP.GE.AND P0, PT, R12, R5, PT ;  /* 0x000000050c00720c */ /* 0x002fc60003f06270 */
[----:B------:R-:W-:-:S10]  /*04b0*/  IMAD R13, R8, UR10, R11 ;  /* 0x0000000a080d7c24 */ /* 0x000fd4000f8e020b */
[----:B------:R0:W-:Y:S01]  /*04c0*/  @!P0 STS [R4], R12 ;  /* 0x0000000c04008388 */ /* 0x0001e20000000800 */
[----:B------:R-:W-:-:S03]  /*04d0*/  @!P0 IMAD.MOV.U32 R5, RZ, RZ, R12 ;  /* 0x000000ffff058224 */ /* 0x000fc600078e000c */
[----:B------:R-:W-:Y:S04]  /*04e0*/  LDS R16, [R13] ;  /* 0x000000000d107984 */ /* 0x000fe80000000800 */
[----:B------:R-:W1:Y:S01]  /*04f0*/  LDS R9, [R10+0x4] ;  /* 0x000004000a097984 */ /* 0x000e620000000800 */
[C---:B0-----:R-:W-:Y:S01]  /*0500*/  LEA R12, R20.reuse, 0xc, 0x2 ;  /* 0x0000000c140c7811 */ /* 0x041fe200078e10ff */
[----:B-1----:R-:W-:Y:S01]  /*0510*/  IMAD.IADD R16, R9, 0x1, R16 ;  /* 0x0000000109107824 */ /* 0x002fe200078e0210 */
[----:B------:R-:W-:-:S04]  /*0520*/  LEA R9, R20, 0x8, 0x2 ;  /* 0x0000000814097811 */ /* 0x000fc800078e10ff */
[----:B------:R-:W-:Y:S01]  /*0530*/  ISETP.GE.AND P0, PT, R16, R5, PT ;  /* 0x000000051000720c */ /* 0x000fe20003f06270 */
[----:B------:R-:W-:-:S12]  /*0540*/  IMAD R17, R9, UR10, R11 ;  /* 0x0000000a09117c24 */ /* 0x000fd8000f8e020b */
[----:B------:R-:W-:Y:S01]  /*0550*/  @!P0 STS [R4], R16 ;  /* 0x0000001004008388 */ /* 0x000fe20000000800 */
[----:B------:R-:W-:-:S03]  /*0560*/  @!P0 MOV R5, R16 ;  /* 0x0000001000058202 */ /* 0x000fc60000000f00 */
[----:B------:R0:W-:Y:S04]  /*0570*/  LDS R18, [R17] ;  /* 0x0000000011127984 */ /* 0x0001e80000000800 */
[----:B------:R-:W1:Y:S01]  /*0580*/  LDS R15, [R10+0x8] ;  /* 0x000008000a0f7984 */ /* 0x000e620000000800 */
[----:B0-----:R-:W-:Y:S01]  /*0590*/  LEA R17, R20, R11, 0x4 ;  /* 0x0000000b14117211 */ /* 0x001fe200078e20ff */
[----:B-1----:R-:W-:Y:S02]  /*05a0*/  IMAD.IADD R15, R15, 0x1, R18 ;  /* 0x000000010f0f7824 */ /* 0x002fe400078e0212 */
[----:B------:R-:W-:-:S03]  /*05b0*/  IMAD R18, R12, UR10, R11 ;  /* 0x0000000a0c127c24 */ /* 0x000fc6000f8e020b */
[----:B------:R-:W-:-:S13]  /*05c0*/  ISETP.GE.AND P0, PT, R15, R5, PT ;  /* 0x000000050f00720c */ /* 0x000fda0003f06270 */
[----:B------:R-:W-:Y:S01]  /*05d0*/  @!P0 STS [R4], R15 ;  /* 0x0000000f04008388 */ /* 0x000fe20000000800 */
[----:B------:R-:W-:-:S03]  /*05e0*/  @!P0 IMAD.MOV.U32 R5, RZ, RZ, R15 ;  /* 0x000000ffff058224 */ /* 0x000fc600078e000f */
[----:B------:R-:W-:Y:S04]  /*05f0*/  LDS R18, [R18] ;  /* 0x0000000012127984 */ /* 0x000fe80000000800 */
[----:B------:R-:W0:Y:S02]  /*0600*/  LDS R13, [R10+0xc] ;  /* 0x00000c000a0d7984 */ /* 0x000e240000000800 */
[----:B0-----:R-:W-:Y:S01]  /*0610*/  IMAD.IADD R16, R13, 0x1, R18 ;  /* 0x000000010d107824 */ /* 0x001fe200078e0212 */
[----:B------:R-:W-:-:S04]  /*0620*/  LOP3.LUT R13, R14, 0xfffffffc, RZ, 0xc0, !PT ;  /* 0xfffffffc0e0d7812 */ /* 0x000fc800078ec0ff */
[----:B------:R-:W-:Y:S02]  /*0630*/  ISETP.GE.AND P0, PT, R16, R5, PT ;  /* 0x000000051000720c */ /* 0x000fe40003f06270 */
[----:B------:R-:W-:-:S04]  /*0640*/  IADD3 R14, PT, PT, -R13, 0x4, RZ ;  /* 0x000000040d0e7810 */ /* 0x000fc80007ffe1ff */
[----:B------:R-:W-:-:S07]  /*0650*/  ISETP.NE.AND P1, PT, R14, RZ, PT ;  /* 0x000000ff0e00720c */ /* 0x000fce0003f25270 */
[----:B------:R0:W-:Y:S01]  /*0660*/  @!P0 STS [R4], R16 ;  /* 0x0000001004008388 */ /* 0x0001e20000000800 */
[----:B------:R-:W-:-:S05]  /*0670*/  @!P0 IMAD.MOV.U32 R5, RZ, RZ, R16 ;  /* 0x000000ffff058224 */ /* 0x000fca00078e0010 */
[----:B------:R-:W-:Y:S05]  /*0680*/  @!P1 BRA `(.L_x_7) ;  /* 0x0000000c009c9947 */ /* 0x000fea0003800000 */
[----:B------:R-:W-:Y:S01]  /*0690*/  IMAD.MOV.U32 R11, RZ, RZ, R14 ;  /* 0x000000ffff0b7224 */ /* 0x000fe200078e000e */
[----:B------:R-:W-:Y:S01]  /*06a0*/  MOV R15, R17 ;  /* 0x00000011000f7202 */ /* 0x000fe20000000f00 */
[----:B------:R-:W-:-:S03]  /*06b0*/  VIADD R10, R10, 0x18 ;  /* 0x000000180a0a7836 */ /* 0x000fc60000000000 */
[----:B------:R-:W-:-:S13]  /*06c0*/  ISETP.GE.AND P0, PT, R11, RZ, PT ;  /* 0x000000ff0b00720c */ /* 0x000fda0003f06270 */
[----:B------:R-:W-:Y:S05]  /*06d0*/  @P0 BRA `(.L_x_8) ;  /* 0x0000000800fc0947 */ /* 0x000fea0003800000 */
[----:B------:R-:W-:Y:S01]  /*06e0*/  IMAD.MOV R14, RZ, RZ, -R11 ;  /* 0x000000ffff0e7224 */ /* 0x000fe200078e0a0b */
[----:B------:R-:W-:-:S04]  /*06f0*/  PLOP3.LUT P0, PT, PT, PT, PT, 0x80, 0x8 ;  /* 0x000000000008781c */ /* 0x000fc80003f0f070 */
[----:B------:R-:W-:-:S13]  /*0700*/  ISETP.GT.AND P1, PT, R14, 0xc, PT ;  /* 0x0000000c0e00780c */ /* 0x000fda0003f24270 */
[----:B------:R-:W-:Y:S05]  /*0710*/  @!P1 BRA `(.L_x_9) ;  /* 0x0000000400e09947 */ /* 0x000fea0003800000 */
[----:B------:R-:W1:Y:S01]  /*0720*/  LDC R18, c[0x0][0x398] ;  /* 0x0000e600ff127b82 */ /* 0x000e620000000800 */
[----:B------:R-:W-:-:S13]  /*0730*/  PLOP3.LUT P0, PT, PT, PT, PT, 0x8, 0x80 ;  /* 0x000000000080781c */ /* 0x000fda0003f0e170 */
.L_x_10:
[----:B------:R-:W-:Y:S01]  /*0740*/  LDS R14, [R10+-0x8] ;  /* 0xfffff8000a0e7984 */ /* 0x000fe20000000800 */
[----:B-1----:R-:W-:Y:S01]  /*0750*/  R2UR UR10, R18 ;  /* 0x00000000120a72ca */ /* 0x002fe200000e0000 */
[----:B------:R-:W-:Y:S02]  /*0760*/  VIADD R11, R11, 0x10 ;  /* 0x000000100b0b7836 */ /* 0x000fe40000000000 */
[----:B------:R-:W1:Y:S03]  /*0770*/  LDS R17, [R15+UR4] ;  /* 0x000000040f117984 */ /* 0x000e660008000800 */
[----:B------:R-:W-:-:S07]  /*0780*/  ISETP.GE.AND P2, PT, R11, -0xc, PT ;  /* 0xfffffff40b00780c */ /* 0x000fce0003f46270 */
[----:B0-2---:R-:W-:Y:S02]  /*0790*/  IMAD R16, R8, UR10, R15 ;  /* 0x0000000a08107c24 */ /* 0x005fe4000f8e020f */
[----:B-1----:R-:W-:-:S05]  /*07a0*/  IMAD.IADD R19, R14, 0x1, R17 ;  /* 0x000000010e137824 */ /* 0x002fca00078e0211 */
[----:B------:R-:W-:-:S13]  /*07b0*/  ISETP.GE.AND P1, PT, R19, R5, PT ;  /* 0x000000051300720c */ /* 0x000fda0003f26270 */
[----:B------:R-:W-:Y:S01]  /*07c0*/  @!P1 STS [R4], R19 ;  /* 0x0000001304009388 */ /* 0x000fe20000000800 */
[----:B------:R-:W-:-:S03]  /*07d0*/  @!P1 IMAD.MOV.U32 R5, RZ, RZ, R19 ;  /* 0x000000ffff059224 */ /* 0x000fc600078e0013 */
[----:B------:R0:W-:Y:S04]  /*07e0*/  LDS R17, [R16] ;  /* 0x0000000010117984 */ /* 0x0001e80000000800 */
[----:B------:R-:W1:Y:S01]  /*07f0*/  LDS R14, [R10+-0x4] ;  /* 0xfffffc000a0e7984 */ /* 0x000e620000000800 */
[--C-:B0-----:R-:W-:Y:S01]  /*0800*/  IMAD R16, R12, UR10, R15.reuse ;  /* 0x0000000a0c107c24 */ /* 0x101fe2000f8e020f */
[----:B-1----:R-:W-:Y:S01]  /*0810*/  IADD3 R20, PT, PT, R14, R17, RZ ;  /* 0x000000110e147210 */ /* 0x002fe20007ffe0ff */
[----:B------:R-:W-:-:S03]  /*0820*/  IMAD R17, R9, UR10, R15 ;  /* 0x0000000a09117c24 */ /* 0x000fc6000f8e020f */
[----:B------:R-:W-:-:S13]  /*0830*/  ISETP.GE.AND P1, PT, R20, R5, PT ;  /* 0x000000051400720c */ /* 0x000fda0003f26270 */
[----:B------:R-:W-:Y:S01]  /*0840*/  @!P1 STS [R4], R20 ;  /* 0x0000001404009388 */ /* 0x000fe20000000800 */
[----:B------:R-:W-:-:S03]  /*0850*/  @!P1 IMAD.MOV.U32 R5, RZ, RZ, R20 ;  /* 0x000000ffff059224 */ /* 0x000fc600078e0014 */
[----:B------:R-:W-:Y:S04]  /*0860*/  LDS R17, [R17] ;  /* 0x0000000011117984 */ /* 0x000fe80000000800 */
[----:B------:R-:W0:Y:S02]  /*0870*/  LDS R14, [R10] ;  /* 0x000000000a0e7984 */ /* 0x000e240000000800 */
[----:B0-----:R-:W-:-:S05]  /*0880*/  IMAD.IADD R21, R14, 0x1, R17 ;  /* 0x000000010e157824 */ /* 0x001fca00078e0211 */
[----:B------:R-:W-:-:S13]  /*0890*/  ISETP.GE.AND P1, PT, R21, R5, PT ;  /* 0x000000051500720c */ /* 0x000fda0003f26270 */
[----:B------:R-:W-:Y:S01]  /*08a0*/  @!P1 STS [R4], R21 ;  /* 0x0000001504009388 */ /* 0x000fe20000000800 */
[----:B------:R-:W-:-:S03]  /*08b0*/  @!P1 IMAD.MOV.U32 R5, RZ, RZ, R21 ;  /* 0x000000ffff059224 */ /* 0x000fc600078e0015 */
[----:B------:R-:W-:Y:S04]  /*08c0*/  LDS R19, [R16] ;  /* 0x0000000010137984 */ /* 0x000fe80000000800 */
[----:B------:R-:W0:Y:S02]  /*08d0*/  LDS R14, [R10+0x4] ;  /* 0x000004000a0e7984 */ /* 0x000e240000000800 */
[----:B0-----:R-:W-:Y:S01]  /*08e0*/  IADD3 R19, PT, PT, R14, R19, RZ ;  /* 0x000000130e137210 */ /* 0x001fe20007ffe0ff */
[----:B------:R-:W-:-:S03]  /*08f0*/  IMAD.U32 R14, RZ, RZ, UR10 ;  /* 0x0000000aff0e7e24 */ /* 0x000fc6000f8e00ff */
[----:B------:R-:W-:Y:S01]  /*0900*/  ISETP.GE.AND P1, PT, R19, R5, PT ;  /* 0x000000051300720c */ /* 0x000fe20003f26270 */
[----:B------:R-:W-:-:S12]  /*0910*/  IMAD R15, R14, 0x10, R15 ;  /* 0x000000100e0f7824 */ /* 0x000fd800078e020f */
[----:B------:R0:W-:Y:S01]  /*0920*/  @!P1 STS [R4], R19 ;  /* 0x0000001304009388 */ /* 0x0001e20000000800 */
[----:B------:R-:W-:-:S03]  /*0930*/  @!P1 IMAD.MOV.U32 R5, RZ, RZ, R19 ;  /* 0x000000ffff059224 */ /* 0x000fc600078e0013 */
[----:B------:R-:W-:Y:S04]  /*0940*/  LDS R17, [R10+0x8] ;  /* 0x000008000a117984 */ /* 0x000fe80000000800 */
[----:B------:R-:W1:Y:S01]  /*0950*/  LDS R20, [R15+UR4] ;  /* 0x000000040f147984 */ /* 0x000e620008000800 */
[--C-:B0-----:R-:W-:Y:S01]  /*0960*/  IMAD R19, R9, UR10, R15.reuse ;  /* 0x0000000a09137c24 */ /* 0x101fe2000f8e020f */
[----:B-1----:R-:W-:Y:S01]  /*0970*/  IADD3 R20, PT, PT, R17, R20, RZ ;  /* 0x0000001411147210 */ /* 0x002fe20007ffe0ff */
[----:B------:R-:W-:-:S03]  /*0980*/  IMAD R17, R8, UR10, R15 ;  /* 0x0000000a08117c24 */ /* 0x000fc6000f8e020f */
[----:B------:R-:W-:-:S13]  /*0990*/  ISETP.GE.AND P1, PT, R20, R5, PT ;  /* 0x000000051400720c */ /* 0x000fda0003f26270 */
[----:B------:R-:W-:Y:S01]  /*09a0*/  @!P1 STS [R4], R20 ;  /* 0x0000001404009388 */ /* 0x000fe20000000800 */
[----:B------:R-:W-:-:S03]  /*09b0*/  @!P1 IMAD.MOV.U32 R5, RZ, RZ, R20 ;  /* 0x000000ffff059224 */ /* 0x000fc600078e0014 */
[----:B------:R-:W-:Y:S04]  /*09c0*/  LDS R17, [R17] ;  /* 0x0000000011117984 */ /* 0x000fe80000000800 */
[----:B------:R-:W0:Y:S02]  /*09d0*/  LDS R16, [R10+0xc] ;  /* 0x00000c000a107984 */ /* 0x000e240000000800 */
[----:B0-----:R-:W-:Y:S02]  /*09e0*/  IMAD.IADD R21, R16, 0x1, R17 ;  /* 0x0000000110157824 */ /* 0x001fe400078e0211 */
[--C-:B------:R-:W-:Y:S02]  /*09f0*/  IMAD R17, R12, UR10, R15.reuse ;  /* 0x0000000a0c117c24 */ /* 0x100fe4000f8e020f */
[----:B------:R-:W-:Y:S01]  /*0a00*/  IMAD R15, R14, 0x10, R15 ;  /* 0x000000100e0f7824 */ /* 0x000fe200078e020f */
[----:B------:R-:W-:-:S13]  /*0a10*/  ISETP.GE.AND P1, PT, R21, R5, PT ;  /* 0x000000051500720c */ /* 0x000fda0003f26270 */
[----:B------:R-:W-:Y:S01]  /*0a20*/  @!P1 STS [R4], R21 ;  /* 0x0000001504009388 */ /* 0x000fe20000000800 */
[----:B------:R-:W-:-:S03]  /*0a30*/  @!P1 IMAD.MOV.U32 R5, RZ, RZ, R21 ;  /* 0x000000ffff059224 */ /* 0x000fc600078e0015 */
[----:B------:R-:W-:Y:S04]  /*0a40*/  LDS R19, [R19] ;  /* 0x0000000013137984 */ /* 0x000fe80000000800 */
[----:B------:R-:W0:Y:S02]  /*0a50*/  LDS R16, [R10+0x10] ;  /* 0x000010000a107984 */ /* 0x000e240000000800 */
[----:B0-----:R-:W-:-:S04]  /*0a60*/  IADD3 R20, PT, PT, R16, R19, RZ ;  /* 0x0000001310147210 */ /* 0x001fc80007ffe0ff */
[----:B------:R-:W-:-:S13]  /*0a70*/  ISETP.GE.AND P1, PT, R20, R5, PT ;  /* 0x000000051400720c */ /* 0x000fda0003f26270 */
[----:B------:R-:W-:Y:S01]  /*0a80*/  @!P1 STS [R4], R20 ;  /* 0x0000001404009388 */ /* 0x000fe20000000800 */
[----:B------:R-:W-:-:S03]  /*0a90*/  @!P1 IMAD.MOV.U32 R5, RZ, RZ, R20 ;  /* 0x000000ffff059224 */ /* 0x000fc600078e0014 */
[----:B------:R-:W-:Y:S04]  /*0aa0*/  LDS R17, [R17] ;  /* 0x0000000011117984 */ /* 0x000fe80000000800 */
[----:B------:R-:W0:Y:S02]  /*0ab0*/  LDS R16, [R10+0x14] ;  /* 0x000014000a107984 */ /* 0x000e240000000800 */
[----:B0-----:R-:W-:Y:S02]  /*0ac0*/  IMAD.IADD R21, R16, 0x1, R17 ;  /* 0x0000000110157824 */ /* 0x001fe400078e0211 */
[----:B------:R-:W-:-:S03]  /*0ad0*/  IMAD R17, R8, UR10, R15 ;  /* 0x0000000a08117c24 */ /* 0x000fc6000f8e020f */
[----:B------:R-:W-:-:S13]  /*0ae0*/  ISETP.GE.AND P1, PT, R21, R5, PT ;  /* 0x000000051500720c */ /* 0x000fda0003f26270 */
[----:B------:R-:W-:Y:S01]  /*0af0*/  @!P1 STS [R4], R21 ;  /* 0x0000001504009388 */ /* 0x000fe20000000800 */
[----:B------:R-:W-:-:S03]  /*0b00*/  @!P1 MOV R5, R21 ;  /* 0x0000001500059202 */ /* 0x000fc60000000f00 */
[----:B------:R-:W-:Y:S04]  /*0b10*/  LDS R16, [R10+0x18] ;  /* 0x000018000a107984 */ /* 0x000fe80000000800 */
[----:B------:R-:W0:Y:S02]  /*0b20*/  LDS R19, [R15+UR4] ;  /* 0x000000040f137984 */ /* 0x000e240008000800 */
[----:B0-----:R-:W-:Y:S02]  /*0b30*/  IMAD.IADD R20, R16, 0x1, R19 ;  /* 0x0000000110147824 */ /* 0x001fe400078e0213 */
[----:B------:R-:W-:-:S03]  /*0b40*/  IMAD R19, R9, UR10, R15 ;  /* 0x0000000a09137c24 */ /* 0x000fc6000f8e020f */
[----:B------:R-:W-:-:S13]  /*0b50*/  ISETP.GE.AND P1, PT, R20, R5, PT ;  /* 0x000000051400720c */ /* 0x000fda0003f26270 */
[----:B------:R-:W-:Y:S01]  /*0b60*/  @!P1 STS [R4], R20 ;  /* 0x0000001404009388 */ /* 0x000fe20000000800 */
[----:B------:R-:W-:-:S03]  /*0b70*/  @!P1 IMAD.MOV.U32 R5, RZ, RZ, R20 ;  /* 0x000000ffff059224 */ /* 0x000fc600078e0014 */
[----:B------:R-:W-:Y:S04]  /*0b80*/  LDS R17, [R17] ;  /* 0x0000000011117984 */ /* 0x000fe80000000800 */
[----:B------:R-:W0:Y:S02]  /*0b90*/  LDS R16, [R10+0x1c] ;  /* 0x00001c000a107984 */ /* 0x000e240000000800 */
[----:B0-----:R-:W-:Y:S02]  /*0ba0*/  IMAD.IADD R21, R16, 0x1, R17 ;  /* 0x0000000110157824 */ /* 0x001fe400078e0211 */
[----:B------:R-:W-:Y:S01]  /*0bb0*/  IMAD R17, R12, UR10, R15 ;  /* 0x0000000a0c117c24 */ /* 0x000fe2000f8e020f */
[----:B------:R-:W-:Y:S02]  /*0bc0*/  LEA R15, R14, R15, 0x4 ;  /* 0x0000000f0e0f7211 */ /* 0x000fe400078e20ff */
[----:B------:R-:W-:-:S13]  /*0bd0*/  ISETP.GE.AND P1, PT, R21, R5, PT ;  /* 0x000000051500720c */ /* 0x000fda0003f26270 */
[----:B------:R-:W-:Y:S01]  /*0be0*/  @!P1 STS [R4], R21 ;  /* 0x0000001504009388 */ /* 0x000fe20000000800 */
[----:B------:R-:W-:-:S03]  /*0bf0*/  @!P1 MOV R5, R21 ;  /* 0x0000001500059202 */ /* 0x000fc60000000f00 */
[----:B------:R-:W-:Y:S04]  /*0c00*/  LDS R19, [R19] ;  /* 0x0000000013137984 */ /* 0x000fe80000000800 */
[----:B------:R-:W0:Y:S02]  /*0c10*/  LDS R16, [R10+0x20] ;  /* 0x000020000a107984 */ /* 0x000e240000000800 */
[----:B0-----:R-:W-:-:S05]  /*0c20*/  IMAD.IADD R20, R16, 0x1, R19 ;  /* 0x0000000110147824 */ /* 0x001fca00078e0213 */
        /* <DEDUP_REMOVED lines=9> */
[----:B------:R-:W-:-:S03]  /*0cc0*/  @!P1 IMAD.MOV.U32 R5, RZ, RZ, R21 ;  /* 0x000000ffff059224 */ /* 0x000fc600078e0015 */
        /* <DEDUP_REMOVED lines=9> */
[----:B0-----:R-:W-:Y:S01]  /*0d60*/  IADD3 R21, PT, PT, R16, R17, RZ ;  /* 0x0000001110157210 */ /* 0x001fe20007ffe0ff */
[--C-:B------:R-:W-:Y:S02]  /*0d70*/  IMAD R17, R12, UR10, R15.reuse ;  /* 0x0000000a0c117c24 */ /* 0x100fe4000f8e020f */
[----:B------:R-:W-:Y:S01]  /*0d80*/  IMAD R15, R14, 0x10, R15 ;  /* 0x000000100e0f7824 */ /* 0x000fe200078e020f */
[----:B------:R-:W-:-:S13]  /*0d90*/  ISETP.GE.AND P1, PT, R21, R5, PT ;  /* 0x000000051500720c */ /* 0x000fda0003f26270 */
[----:B------:R-:W-:Y:S01]  /*0da0*/  @!P1 STS [R4], R21 ;  /* 0x0000001504009388 */ /* 0x000fe20000000800 */
[----:B------:R-:W-:-:S03]  /*0db0*/  @!P1 IMAD.MOV.U32 R5, RZ, RZ, R21 ;  /* 0x000000ffff059224 */ /* 0x000fc600078e0015 */
[----:B------:R-:W-:Y:S04]  /*0dc0*/  LDS R19, [R19] ;  /* 0x0000000013137984 */ /* 0x000fe80000000800 */
[----:B------:R-:W0:Y:S02]  /*0dd0*/  LDS R16, [R10+0x30] ;  /* 0x000030000a107984 */ /* 0x000e240000000800 */
[----:B0-----:R-:W-:-:S05]  /*0de0*/  IMAD.IADD R20, R16, 0x1, R19 ;  /* 0x0000000110147824 */ /* 0x001fca00078e0213 */
[----:B------:R-:W-:-:S13]  /*0df0*/  ISETP.GE.AND P1, PT, R20, R5, PT ;  /* 0x000000051400720c */ /* 0x000fda0003f26270 */
[----:B------:R-:W-:Y:S01]  /*0e00*/  @!P1 STS [R4], R20 ;  /* 0x0000001404009388 */ /* 0x000fe20000000800 */
[----:B------:R-:W-:-:S03]  /*0e10*/  @!P1 IMAD.MOV.U32 R5, RZ, RZ, R20 ;  /* 0x000000ffff059224 */ /* 0x000fc600078e0014 */
[----:B------:R-:W-:Y:S04]  /*0e20*/  LDS R17, [R17] ;  /* 0x0000000011117984 */ /* 0x000fe80000000800 */
[----:B------:R0:W1:Y:S02]  /*0e30*/  LDS R16, [R10+0x34] ;  /* 0x000034000a107984 */ /* 0x0000640000000800 */
[----:B0-----:R-:W-:Y:S02]  /*0e40*/  IADD3 R10, PT, PT, R10, 0x40, RZ ;  /* 0x000000400a0a7810 */ /* 0x001fe40007ffe0ff */
[----:B-1----:R-:W-:-:S04]  /*0e50*/  IADD3 R16, PT, PT, R16, R17, RZ ;  /* 0x0000001110107210 */ /* 0x002fc80007ffe0ff */
[----:B------:R-:W-:-:S13]  /*0e60*/  ISETP.GE.AND P1, PT, R16, R5, PT ;  /* 0x000000051000720c */ /* 0x000fda0003f26270 */
[----:B------:R2:W-:Y:S01]  /*0e70*/  @!P1 STS [R4], R16 ;  /* 0x0000001004009388 */ /* 0x0005e20000000800 */
[----:B------:R-:W-:Y:S01]  /*0e80*/  @!P1 IMAD.MOV.U32 R5, RZ, RZ, R16 ;  /* 0x000000ffff059224 */ /* 0x000fe200078e0010 */
[----:B------:R-:W-:Y:S06]  /*0e90*/  @!P2 BRA `(.L_x_10) ;  /* 0xfffffff80028a947 */ /* 0x000fec000383ffff */
.L_x_9:
[----:B------:R-:W-:-:S05]  /*0ea0*/  IMAD.MOV R14, RZ, RZ, -R11 ;  /* 0x000000ffff0e7224 */ /* 0x000fca00078e0a0b */
[----:B------:R-:W-:-:S13]  /*0eb0*/  ISETP.GT.AND P1, PT, R14, 0x4, PT ;  /* 0x000000040e00780c */ /* 0x000fda0003f24270 */
[----:B------:R-:W-:Y:S05]  /*0ec0*/  @!P1 BRA `(.L_x_11) ;  /* 0x0000000000f89947 */ /* 0x000fea0003800000 */
[----:B------:R-:W-:Y:S01]  /*0ed0*/  LDS R14, [R10+-0x8] ;  /* 0xfffff8000a0e7984 */ /* 0x000fe20000000800 */
[----:B0-2---:R-:W-:Y:S02]  /*0ee0*/  IMAD R16, R8, UR10, R15 ;  /* 0x0000000a08107c24 */ /* 0x005fe4000f8e020f */
[----:B------:R-:W-:Y:S01]  /*0ef0*/  VIADD R11, R11, 0x4 ;  /* 0x000000040b0b7836 */ /* 0x000fe20000000000 */
[----:B------:R-:W0:Y:S03]  /*0f00*/  LDS R17, [R15+UR4] ;  /* 0x000000040f117984 */ /* 0x000e260008000800 */
[----:B------:R-:W-:Y:S02]  /*0f10*/  VIADD R11, R11, 0x4 ;  /* 0x000000040b0b7836 */ /* 0x000fe40000000000 */
[----:B0-----:R-:W-:-:S05]  /*0f20*/  IMAD.IADD R18, R14, 0x1, R17 ;  /* 0x000000010e127824 */ /* 0x001fca00078e0211 */
        /* <DEDUP_REMOVED lines=23> */
[----:B------:R-:W-:Y:S01]  /*10a0*/  @!P0 STS [R4], R19 ;  /* 0x0000001304008388 */ /* 0x000fe20000000800 */
[----:B------:R-:W-:-:S03]  /*10b0*/  @!P0 IMAD.MOV.U32 R5, RZ, RZ, R19 ;  /* 0x000000ffff058224 */ /* 0x000fc600078e0013 */
[----:B------:R-:W-:Y:S04]  /*10c0*/  LDS R17, [R10+0x8] ;  /* 0x000008000a117984 */ /* 0x000fe80000000800 */
[----:B------:R-:W0:Y:S02]  /*10d0*/  LDS R18, [R15+UR4] ;  /* 0x000000040f127984 */ /* 0x000e240008000800 */
[----:B0-----:R-:W-:Y:S01]  /*10e0*/  IADD3 R20, PT, PT, R17, R18, RZ ;  /* 0x0000001211147210 */ /* 0x001fe20007ffe0ff */
[--C-:B------:R-:W-:Y:S02]  /*10f0*/  IMAD R17, R8, UR10, R15.reuse ;  /* 0x0000000a08117c24 */ /* 0x100fe4000f8e020f */
[----:B------:R-:W-:Y:S01]  /*1100*/  IMAD R18, R9, UR10, R15 ;  /* 0x0000000a09127c24 */ /* 0x000fe2000f8e020f */
        /* <DEDUP_REMOVED lines=16> */
[----:B------:R-:W-:Y:S01]  /*1210*/  @!P0 IMAD.MOV.U32 R5, RZ, RZ, R19 ;  /* 0x000000ffff058224 */ /* 0x000fe200078e0013 */
[----:B------:R-:W-:Y:S02]  /*1220*/  PLOP3.LUT P0, PT, PT, PT, PT, 0x8, 0x80 ;  /* 0x000000000080781c */ /* 0x000fe40003f0e170 */
[----:B------:R-:W-:Y:S04]  /*1230*/  LDS R17, [R17] ;  /* 0x0000000011117984 */ /* 0x000fe80000000800 */
[----:B------:R-:W0:Y:S02]  /*1240*/  LDS R16, [R10+0x14] ;  /* 0x000014000a107984 */ /* 0x000e240000000800 */
[----:B0-----:R-:W-:Y:S01]  /*1250*/  IADD3 R20, PT, PT, R16, R17, RZ ;  /* 0x0000001110147210 */ /* 0x001fe20007ffe0ff */
[----:B------:R-:W-:-:S03]  /*1260*/  VIADD R16, R10, 0x10 ;  /* 0x000000100a107836 */ /* 0x000fc60000000000 */
[----:B------:R-:W-:Y:S02]  /*1270*/  ISETP.GE.AND P1, PT, R20, R5, PT ;  /* 0x000000051400720c */ /* 0x000fe40003f26270 */
[----:B------:R-:W-:-:S11]  /*1280*/  IADD3 R10, PT, PT, R16, 0x10, RZ ;  /* 0x00000010100a7810 */ /* 0x000fd60007ffe0ff */
[----:B------:R1:W-:Y:S01]  /*1290*/  @!P1 STS [R4], R20 ;  /* 0x0000001404009388 */ /* 0x0003e20000000800 */
[----:B------:R-:W-:-:S07]  /*12a0*/  @!P1 IMAD.MOV.U32 R5, RZ, RZ, R20 ;  /* 0x000000ffff059224 */ /* 0x000fce00078e0014 */
.L_x_11:
[----:B------:R-:W-:-:S13]  /*12b0*/  ISETP.EQ.AND P1, PT, R11, RZ, PT ;  /* 0x000000ff0b00720c */ /* 0x000fda0003f22270 */
[----:B------:R-:W-:Y:S05]  /*12c0*/  @!P0 BRA P1, `(.L_x_7) ;  /* 0x00000000008c8947 */ /* 0x000fea0000800000 */
.L_x_8:
[----:B------:R-:W3:Y:S02]  /*12d0*/  LDC R21, c[0x0][0x398] ;  /* 0x0000e600ff157b82 */ /* 0x000ee40000000800 */
.L_x_12:
[----:B----4-:R-:W-:Y:S01]  /*12e0*/  LDS R14, [R10+-0x8] ;  /* 0xfffff8000a0e7984 */ /* 0x010fe20000000800 */
[----:B---3--:R-:W-:Y:S01]  /*12f0*/  R2UR UR10, R21 ;  /* 0x00000000150a72ca */ /* 0x008fe200000e0000 */
[----:B------:R-:W-:Y:S02]  /*1300*/  VIADD R11, R11, 0x4 ;  /* 0x000000040b0b7836 */ /* 0x000fe40000000000 */
[----:B------:R-:W3:Y:S03]  /*1310*/  LDS R17, [R15+UR4] ;  /* 0x000000040f117984 */ /* 0x000ee60008000800 */
[----:B------:R-:W-:-:S07]  /*1320*/  ISETP.NE.AND P1, PT, R11, RZ, PT ;  /* 0x000000ff0b00720c */ /* 0x000fce0003f25270 */
[--C-:B0-2---:R-:W-:Y:S02]  /*1330*/  IMAD R16, R8, UR10, R15.reuse ;  /* 0x0000000a08107c24 */ /* 0x105fe4000f8e020f */
[----:B------:R-:W-:Y:S02]  /*1340*/  IMAD R18, R9, UR10, R15 ;  /* 0x0000000a09127c24 */ /* 0x000fe4000f8e020f */
[----:B---3--:R-:W-:-:S05]  /*1350*/  IMAD.IADD R19, R14, 0x1, R17 ;  /* 0x000000010e137824 */ /* 0x008fca00078e0211 */
[----:B------:R-:W-:-:S13]  /*1360*/  ISETP.GE.AND P0, PT, R19, R5, PT ;  /* 0x000000051300720c */ /* 0x000fda0003f06270 */
[----:B------:R-:W-:Y:S01]  /*1370*/  @!P0 STS [R4], R19 ;  /* 0x0000001304008388 */ /* 0x000fe20000000800 */
[----:B------:R-:W-:-:S03]  /*1380*/  @!P0 IMAD.MOV.U32 R5, RZ, RZ, R19 ;  /* 0x000000ffff058224 */ /* 0x000fc600078e0013 */
[----:B------:R0:W-:Y:S04]  /*1390*/  LDS R17, [R16] ;  /* 0x0000000010117984 */ /* 0x0001e80000000800 */
[----:B------:R-:W1:Y:S01]  /*13a0*/  LDS R14, [R10+-0x4] ;  /* 0xfffffc000a0e7984 */ /* 0x000e620000000800 */
[----:B0-----:R-:W-:Y:S01]  /*13b0*/  IMAD R16, R12, UR10, R15 ;  /* 0x0000000a0c107c24 */ /* 0x001fe2000f8e020f */
[----:B-1----:R-:W-:-:S04]  /*13c0*/  IADD3 R20, PT, PT, R14, R17, RZ ;  /* 0x000000110e147210 */ /* 0x002fc80007ffe0ff */
[----:B------:R-:W-:-:S13]  /*13d0*/  ISETP.GE.AND P0, PT, R20, R5, PT ;  /* 0x000000051400720c */ /* 0x000fda0003f06270 */
[----:B------:R-:W-:Y:S01]  /*13e0*/  @!P0 STS [R4], R20 ;  /* 0x0000001404008388 */ /* 0x000fe20000000800 */
[----:B------:R-:W-:-:S03]  /*13f0*/  @!P0 IMAD.MOV.U32 R5, RZ, RZ, R20 ;  /* 0x000000ffff058224 */ /* 0x000fc600078e0014 */
[----:B------:R0:W-:Y:S04]  /*1400*/  LDS R17, [R18] ;  /* 0x0000000012117984 */ /* 0x0001e80000000800 */
[----:B------:R-:W1:Y:S01]  /*1410*/  LDS R14, [R10] ;  /* 0x000000000a0e7984 */ /* 0x000e620000000800 */
[----:B0-----:R-:W-:-:S05]  /*1420*/  MOV R18, UR10 ;  /* 0x0000000a00127c02 */ /* 0x001fca0008000f00 */
[----:B------:R-:W-:Y:S02]  /*1430*/  IMAD R15, R18, 0x10, R15 ;  /* 0x00000010120f7824 */ /* 0x000fe400078e020f */
[----:B-1----:R-:W-:-:S05]  /*1440*/  IMAD.IADD R19, R14, 0x1, R17 ;  /* 0x000000010e137824 */ /* 0x002fca00078e0211 */
[----:B------:R-:W-:-:S13]  /*1450*/  ISETP.GE.AND P0, PT, R19, R5, PT ;  /* 0x000000051300720c */ /* 0x000fda0003f06270 */
[----:B------:R-:W-:Y:S01]  /*1460*/  @!P0 STS [R4], R19 ;  /* 0x0000001304008388 */ /* 0x000fe20000000800 */
[----:B------:R-:W-:-:S03]  /*1470*/  @!P0 MOV R5, R19 ;  /* 0x0000001300058202 */ /* 0x000fc60000000f00 */
[----:B------:R-:W-:Y:S04]  /*1480*/  LDS R17, [R16] ;  /* 0x0000000010117984 */ /* 0x000fe80000000800 */
[----:B------:R0:W1:Y:S02]  /*1490*/  LDS R14, [R10+0x4] ;  /* 0x000004000a0e7984 */ /* 0x0000640000000800 */
[----:B0-----:R-:W-:Y:S01]  /*14a0*/  IADD3 R10, PT, PT, R10, 0x10, RZ ;  /* 0x000000100a0a7810 */ /* 0x001fe20007ffe0ff */
[----:B-1----:R-:W-:-:S05]  /*14b0*/  IMAD.IADD R14, R14, 0x1, R17 ;  /* 0x000000010e0e7824 */ /* 0x002fca00078e0211 */
[----:B------:R-:W-:-:S13]  /*14c0*/  ISETP.GE.AND P0, PT, R14, R5, PT ;  /* 0x000000050e00720c */ /* 0x000fda0003f06270 */
[----:B------:R4:W-:Y:S01]  /*14d0*/  @!P0 STS [R4], R14 ;  /* 0x0000000e04008388 */ /* 0x0009e20000000800 */
[----:B------:R-:W-:Y:S01]  /*14e0*/  @!P0 IMAD.MOV.U32 R5, RZ, RZ, R14 ;  /* 0x000000ffff058224 */ /* 0x000fe200078e000e */
[----:B------:R-:W-:Y:S06]  /*14f0*/  @P1 BRA `(.L_x_12) ;  /* 0xfffffffc00781947 */ /* 0x000fec000383ffff */
.L_x_7:
[----:B------:R-:W-:-:S13]  /*1500*/  ISETP.NE.AND P0, PT, R6, RZ, PT ;  /* 0x000000ff0600720c */ /* 0x000fda0003f05270 */
[----:B------:R-:W-:Y:S05]  /*1510*/  @!P0 BRA `(.L_x_6) ;  /* 0x0000001800488947 */ /* 0x000fea0003800000 */
[----:B------:R-:W3:Y:S01]  /*1520*/  LDC R11, c[0x0][0x398] ;  /* 0x0000e600ff0b7b82 */ /* 0x000ee20000000800 */
[----:B------:R-:W-:Y:S02]  /*1530*/  IMAD R0, R13, UR10, R0 ;  /* 0x0000000a0d007c24 */ /* 0x000fe4000f8e0200 */
[----:B------:R-:W-:Y:S02]  /*1540*/  IMAD.IADD R7, R7, 0x1, R13 ;  /* 0x0000000107077824 */ /* 0x000fe400078e020d */
[----:B------:R-:W-:Y:S01]  /*1550*/  IMAD.MOV R6, RZ, RZ, -R6 ;  /* 0x000000ffff067224 */ /* 0x000fe200078e0a06 */
[----:B------:R-:W-:Y:S02]  /*1560*/  LEA R0, R0, UR4, 0x2 ;  /* 0x0000000400007c11 */ /* 0x000fe4000f8e10ff */
[----:B------:R-:W-:Y:S02]  /*1570*/  LEA R7, R7, UR5, 0x2 ;  /* 0x0000000507077c11 */ /* 0x000fe4000f8e10ff */
[----:B------:R-:W-:-:S07]  /*1580*/  IADD3 R0, PT, PT, R0, UR5, RZ ;  /* 0x0000000500007c10 */ /* 0x000fce000fffe0ff */
.L_x_13:
[----:B0-----:R5:W-:Y:S01]  /*1590*/  LDS R8, [R7] ;  /* 0x0000000007087984 */ /* 0x001be20000000800 */
[----:B------:R-:W-:-:S03]  /*15a0*/  VIADD R6, R6, 0x1 ;  /* 0x0000000106067836 */ /* 0x000fc60000000000 */
[----:B------:R3:W0:Y:S02]  /*15b0*/  LDS R9, [R0] ;  /* 0x0000000000097984 */ /* 0x0006240000000800 */
[----:B------:R-:W-:Y:S01]  /*15c0*/  ISETP.NE.AND P1, PT, R6, RZ, PT ;  /* 0x000000ff0600720c */ /* 0x000fe20003f25270 */
[----:B-----5:R-:W-:Y:S02]  /*15d0*/  VIADD R7, R7, 0x4 ;  /* 0x0000000407077836 */ /* 0x020fe40000000000 */
[----:B---3--:R-:W-:Y:S02]  /*15e0*/  IMAD R0, R11, 0x4, R0 ;  /* 0x000000040b007824 */ /* 0x008fe400078e0200 */
[----:B0-----:R-:W-:-:S05]  /*15f0*/  IMAD.IADD R8, R8, 0x1, R9 ;  /* 0x0000000108087824 */ /* 0x001fca00078e0209 */
[----:B-1----:R-:W-:-:S13]  /*1600*/  ISETP.GE.AND P0, PT, R8, R5, PT ;  /* 0x000000050800720c */ /* 0x002fda0003f06270 */
[----:B------:R0:W-:Y:S01]  /*1610*/  @!P0 STS [R4], R8 ;  /* 0x0000000804008388 */ /* 0x0001e20000000800 */
[----:B------:R-:W-:Y:S01]  /*1620*/  @!P0 MOV R5, R8 ;  /* 0x0000000800058202 */ /* 0x000fe20000000f00 */
[----:B------:R-:W-:Y:S06]  /*1630*/  @P1 BRA `(.L_x_13) ;  /* 0xfffffffc00d41947 */ /* 0x000fec000383ffff */
[----:B------:R-:W-:Y:S05]  /*1640*/  BRA `(.L_x_6) ;  /* 0x0000001400fc7947 */ /* 0x000fea0003800000 */
.L_x_5:
[----:B0-----:R0:W1:Y:S01]  /*1650*/  LDS R5, [R4] ;  /* 0x0000000004057984 */ /* 0x0010620000000800 */
[----:B------:R-:W-:Y:S02]  /*1660*/  ISETP.GE.AND P0, PT, R9, R8, PT ;  /* 0x000000080900720c */ /* 0x000fe40003f06270 */
[----:B------:R-:W-:-:S04]  /*1670*/  MOV R10, UR10 ;  /* 0x0000000a000a7c02 */ /* 0x000fc80008000f00 */
[----:B------:R-:W-:-:S13]  /*1680*/  ISETP.LT.OR P0, PT, R10, 0x1, P0 ;  /* 0x000000010a00780c */ /* 0x000fda0000701670 */
[----:B0-----:R-:W-:Y:S05]  /*1690*/  @P0 BRA `(.L_x_6) ;  /* 0x0000001400e80947 */ /* 0x001fea0003800000 */
[----:B------:R-:W-:Y:S01]  /*16a0*/  IMAD.U32 R10, RZ, RZ, UR10 ;  /* 0x0000000aff0a7e24 */ /* 0x000fe2000f8e00ff */
[----:B------:R-:W-:-:S03]  /*16b0*/  LOP3.LUT R9, RZ, R9, RZ, 0x33, !PT ;  /* 0x00000009ff097212 */ /* 0x000fc600078e33ff */
[----:B------:R-:W-:-:S05]  /*16c0*/  VIADD R10, R10, 0xffffffff ;  /* 0xffffffff0a0a7836 */ /* 0x000fca0000000000 */
[----:B------:R-:W-:Y:S01]  /*16d0*/  VIADDMNMX.U32 R9, R9, R8, R10, PT ;  /* 0x0000000809097246 */ /* 0x000fe2000380000a */
[----:B------:R-:W-:-:S03]  /*16e0*/  IMAD.MOV.U32 R10, RZ, RZ, RZ ;  /* 0x000000ffff0a7224 */ /* 0x000fc600078e00ff */
[C---:B------:R-:W-:Y:S02]  /*16f0*/  ISETP.GE.U32.AND P0, PT, R9.reuse, 0x3, PT ;  /* 0x000000030900780c */ /* 0x040fe40003f06070 */
[----:B------:R-:W-:-:S04]  /*1700*/  IADD3 R12, PT, PT, R9, 0x1, RZ ;  /* 0x00000001090c7810 */ /* 0x000fc80007ffe0ff */
[----:B------:R-:W-:-:S07]  /*1710*/  LOP3.LUT R8, R12, 0x3, RZ, 0xc0, !PT ;  /* 0x000000030c087812 */ /* 0x000fce00078ec0ff */
[----:B------:R-:W-:Y:S05]  /*1720*/  @!P0 BRA `(.L_x_14) ;  /* 0x0000001000388947 */ /* 0x000fea0003800000 */
[----:B------:R-:W-:Y:S02]  /*1730*/  IMAD.U32 R9, RZ, RZ, UR10 ;  /* 0x0000000aff097e24 */ /* 0x000fe4000f8e00ff */
[----:B------:R-:W-:Y:S02]  /*1740*/  IMAD.U32 R10, RZ, RZ, UR5 ;  /* 0x00000005ff0a7e24 */ /* 0x000fe4000f8e00ff */
[----:B------:R-:W-:Y:S01]  /*1750*/  IMAD.U32 R19, RZ, RZ, UR10 ;  /* 0x0000000aff137e24 */ /* 0x000fe2000f8e00ff */
[----:B------:R-:W-:-:S05]  /*1760*/  SHF.L.U32 R9, R9, 0x2, RZ ;  /* 0x0000000209097819 */ /* 0x000fca00000006ff */
[----:B------:R-:W-:Y:S01]  /*1770*/  IMAD R11, R6, 0x4, R9 ;  /* 0x00000004060b7824 */ /* 0x000fe200078e0209 */
[----:B------:R-:W-:-:S03]  /*1780*/  LEA R6, R0, UR5, 0x2 ;  /* 0x0000000500067c11 */ /* 0x000fc6000f8e10ff */
[----:B------:R-:W-:Y:S02]  /*1790*/  IMAD R11, R11, UR10, R10 ;  /* 0x0000000a0b0b7c24 */ /* 0x000fe4000f8e020a */
[----:B------:R-:W-:Y:S01]  /*17a0*/  LDS R13, [R6] ;  /* 0x00000000060d7984 */ /* 0x000fe20000000800 */
[----:B------:R-:W-:Y:S02]  /*17b0*/  IMAD.IADD R14, R6, 0x1, R9 ;  /* 0x00000001060e7824 */ /* 0x000fe400078e0209 */
[----:B------:R-:W-:Y:S01]  /*17c0*/  IMAD R16, R19, 0x8, R6 ;  /* 0x0000000813107824 */ /* 0x000fe200078e0206 */
[----:B------:R-:W0:Y:S02]  /*17d0*/  LDS R10, [R11] ;  /* 0x000000000b0a7984 */ /* 0x000e240000000800 */
[----:B0-----:R-:W-:-:S04]  /*17e0*/  IADD3 R10, PT, PT, R10, R13, RZ ;  /* 0x0000000d0a0a7210 */ /* 0x001fc80007ffe0ff */
[----:B-1----:R-:W-:-:S13]  /*17f0*/  ISETP.GE.AND P0, PT, R10, R5, PT ;  /* 0x000000050a00720c */ /* 0x002fda0003f06270 */
[----:B------:R-:W-:Y:S01]  /*1800*/  @!P0 STS [R4], R10 ;  /* 0x0000000a04008388 */ /* 0x000fe20000000800 */
[----:B------:R-:W-:-:S03]  /*1810*/  @!P0 IMAD.MOV.U32 R5, RZ, RZ, R10 ;  /* 0x000000ffff058224 */ /* 0x000fc600078e000a */
[----:B------:R-:W-:Y:S04]  /*1820*/  LDS R14, [R14] ;  /* 0x000000000e0e7984 */ /* 0x000fe80000000800 */
[----:B------:R-:W0:Y:S02]  /*1830*/  LDS R13, [R11+0x4] ;  /* 0x000004000b0d7984 */ /* 0x000e240000000800 */
[----:B0-----:R-:W-:Y:S01]  /*1840*/  IADD3 R13, PT, PT, R13, R14, RZ ;  /* 0x0000000e0d0d7210 */ /* 0x001fe20007ffe0ff */
[----:B------:R-:W-:-:S03]  /*1850*/  IMAD R14, R19, 0xc, R6 ;  /* 0x0000000c130e7824 */ /* 0x000fc600078e0206 */
[----:B------:R-:W-:-:S13]  /*1860*/  ISETP.GE.AND P0, PT, R13, R5, PT ;  /* 0x000000050d00720c */ /* 0x000fda0003f06270 */
[----:B------:R0:W-:Y:S01]  /*1870*/  @!P0 STS [R4], R13 ;  /* 0x0000000d04008388 */ /* 0x0001e20000000800 */
[----:B------:R-:W-:-:S03]  /*1880*/  @!P0 MOV R5, R13 ;  /* 0x0000000d00058202 */ /* 0x000fc60000000f00 */
[----:B------:R-:W-:Y:S04]  /*1890*/  LDS R16, [R16] ;  /* 0x0000000010107984 */ /* 0x000fe80000000800 */
[----:B------:R-:W1:Y:S01]  /*18a0*/  LDS R15, [R11+0x8] ;  /* 0x000008000b0f7984 */ /* 0x000e620000000800 */
[----:B0-----:R-:W-:Y:S02]  /*18b0*/  IMAD R13, R19, 0x10, R6 ;  /* 0x00000010130d7824 */ /* 0x001fe400078e0206 */
[----:B-1----:R-:W-:-:S05]  /*18c0*/  IMAD.IADD R15, R15, 0x1, R16 ;  /* 0x000000010f0f7824 */ /* 0x002fca00078e0210 */
[----:B------:R-:W-:-:S13]  /*18d0*/  ISETP.GE.AND P0, PT, R15, R5, PT ;  /* 0x000000050f00720c */ /* 0x000fda0003f06270 */
[----:B------:R-:W-:Y:S01]  /*18e0*/  @!P0 STS [R4], R15 ;  /* 0x0000000f04008388 */ /* 0x000fe20000000800 */
[----:B------:R-:W-:-:S03]  /*18f0*/  @!P0 IMAD.MOV.U32 R5, RZ, RZ, R15 ;  /* 0x000000ffff058224 */ /* 0x000fc600078e000f */
[----:B------:R-:W-:Y:S04]  /*1900*/  LDS R17, [R14] ;  /* 0x000000000e117984 */ /* 0x000fe80000000800 */
[----:B------:R-:W0:Y:S02]  /*1910*/  LDS R10, [R11+0xc] ;  /* 0x00000c000b0a7984 */ /* 0x000e240000000800 */
[----:B0-----:R-:W-:Y:S02]  /*1920*/  IADD3 R17, PT, PT, R10, R17, RZ ;  /* 0x000000110a117210 */ /* 0x001fe40007ffe0ff */
[----:B------:R-:W-:Y:S02]  /*1930*/  LOP3.LUT R10, R12, 0xfffffffc, RZ, 0xc0, !PT ;  /* 0xfffffffc0c0a7812 */ /* 0x000fe400078ec0ff */
[----:B------:R-:W-:-:S02]  /*1940*/  ISETP.GE.AND P0, PT, R17, R5, PT ;  /* 0x000000051100720c */ /* 0x000fc40003f06270 */
[----:B------:R-:W-:-:S04]  /*1950*/  IADD3 R12, PT, PT, -R10, 0x4, RZ ;  /* 0x000000040a0c7810 */ /* 0x000fc80007ffe1ff */
[----:B------:R-:W-:-:S07]  /*1960*/  ISETP.NE.AND P1, PT, R12, RZ, PT ;  /* 0x000000ff0c00720c */ /* 0x000fce0003f25270 */
[----:B------:R0:W-:Y:S01]  /*1970*/  @!P0 STS [R4], R17 ;  /* 0x0000001104008388 */ /* 0x0001e20000000800 */
[----:B------:R-:W-:-:S05]  /*1980*/  @!P0 IMAD.MOV.U32 R5, RZ, RZ, R17 ;  /* 0x000000ffff058224 */ /* 0x000fca00078e0011 */
[----:B------:R-:W-:Y:S05]  /*1990*/  @!P1 BRA `(.L_x_14) ;  /* 0x0000000c009c9947 */ /* 0x000fea0003800000 */
[----:B------:R-:W-:Y:S01]  /*19a0*/  MOV R6, R12 ;  /* 0x0000000c00067202 */ /* 0x000fe20000000f00 */
[----:B------:R-:W-:Y:S02]  /*19b0*/  VIADD R11, R11, 0x18 ;  /* 0x000000180b0b7836 */ /* 0x000fe40000000000 */
[----:B------:R-:W-:Y:S01]  /*19c0*/  IMAD.MOV.U32 R12, RZ, RZ, R13 ;  /* 0x000000ffff0c7224 */ /* 0x000fe200078e000d */
[----:B------:R-:W-:-:S13]  /*19d0*/  ISETP.GE.AND P0, PT, R6, RZ, PT ;  /* 0x000000ff0600720c */ /* 0x000fda0003f06270 */
[----:B------:R-:W-:Y:S05]  /*19e0*/  @P0 BRA `(.L_x_15) ;  /* 0x0000000800fc0947 */ /* 0x000fea0003800000 */
[----:B------:R-:W-:Y:S02]  /*19f0*/  IADD3 R13, PT, PT, -R6, RZ, RZ ;  /* 0x000000ff060d7210 */ /* 0x000fe40007ffe1ff */
[----:B------:R-:W-:Y:S02]  /*1a00*/  PLOP3.LUT P0, PT, PT, PT, PT, 0x80, 0x8 ;  /* 0x000000000008781c */ /* 0x000fe40003f0f070 */
[----:B------:R-:W-:-:S13]  /*1a10*/  ISETP.GT.AND P1, PT, R13, 0xc, PT ;  /* 0x0000000c0d00780c */ /* 0x000fda0003f24270 */
[----:B------:R-:W-:Y:S05]  /*1a20*/  @!P1 BRA `(.L_x_16) ;  /* 0x0000000400e09947 */ /* 0x000fea0003800000 */
[----:B0-----:R-:W0:Y:S01]  /*1a30*/  LDC R17, c[0x0][0x398] ;  /* 0x0000e600ff117b82 */ /* 0x001e220000000800 */
[----:B------:R-:W-:-:S13]  /*1a40*/  PLOP3.LUT P0, PT, PT, PT, PT, 0x8, 0x80 ;  /* 0x000000000080781c */ /* 0x000fda0003f0e170 */
.L_x_17:
[----:B------:R-:W-:Y:S01]  /*1a50*/  LDS R13, [R11+-0x8] ;  /* 0xfffff8000b0d7984 */ /* 0x000fe20000000800 */
[----:B0-----:R-:W-:Y:S01]  /*1a60*/  R2UR UR10, R17 ;  /* 0x00000000110a72ca */ /* 0x001fe200000e0000 */
[----:B------:R-:W-:Y:S02]  /*1a70*/  VIADD R6, R6, 0x10 ;  /* 0x0000001006067836 */ /* 0x000fe40000000000 */
[----:B-1----:R-:W0:Y:S03]  /*1a80*/  LDS R14, [R12] ;  /* 0x000000000c0e7984 */ /* 0x002e260000000800 */
[----:B------:R-:W-:Y:S01]  /*1a90*/  ISETP.GE.AND P2, PT, R6, -0xc, PT ;  /* 0xfffffff40600780c */ /* 0x000fe20003f46270 */
[----:B0-----:R-:W-:Y:S02]  /*1aa0*/  IMAD.IADD R15, R13, 0x1, R14 ;  /* 0x000000010d0f7824 */ /* 0x001fe400078e020e */
[----:B------:R-:W-:-:S03]  /*1ab0*/  IMAD.IADD R14, R9, 0x1, R12 ;  /* 0x00000001090e7824 */ /* 0x000fc600078e020c */
[----:B------:R-:W-:-:S13]  /*1ac0*/  ISETP.GE.AND P1, PT, R15, R5, PT ;  /* 0x000000050f00720c */ /* 0x000fda0003f26270 */
[----:B------:R-:W-:Y:S01]  /*1ad0*/  @!P1 STS [R4], R15 ;  /* 0x0000000f04009388 */ /* 0x000fe20000000800 */
[----:B------:R-:W-:-:S03]  /*1ae0*/  @!P1 MOV R5, R15 ;  /* 0x0000000f00059202 */ /* 0x000fc60000000f00 */
[----:B------:R-:W-:Y:S04]  /*1af0*/  LDS R14, [R14] ;  /* 0x000000000e0e7984 */ /* 0x000fe80000000800 */
[----:B------:R-:W0:Y:S02]  /*1b00*/  LDS R13, [R11+-0x4] ;  /* 0xfffffc000b0d7984 */ /* 0x000e240000000800 */
[----:B0-----:R-:W-:Y:S02]  /*1b10*/  IMAD.IADD R18, R13, 0x1, R14 ;  /* 0x000000010d127824 */ /* 0x001fe400078e020e */
[----:B------:R-:W-:-:S03]  /*1b20*/  IMAD.U32 R13, RZ, RZ, UR10 ;  /* 0x0000000aff0d7e24 */ /* 0x000fc6000f8e00ff */
[----:B------:R-:W-:Y:S02]  /*1b30*/  ISETP.GE.AND P1, PT, R18, R5, PT ;  /* 0x000000051200720c */ /* 0x000fe40003f26270 */
[----:B------:R-:W-:-:S11]  /*1b40*/  LEA R16, R13, R12, 0x3 ;  /* 0x0000000c0d107211 */ /* 0x000fd600078e18ff */
[----:B------:R-:W-:Y:S01]  /*1b50*/  @!P1 STS [R4], R18 ;  /* 0x0000001204009388 */ /* 0x000fe20000000800 */
[----:B------:R-:W-:-:S03]  /*1b60*/  @!P1 IMAD.MOV.U32 R5, RZ, RZ, R18 ;  /* 0x000000ffff059224 */ /* 0x000fc600078e0012 */
[----:B------:R-:W-:Y:S04]  /*1b70*/  LDS R16, [R16] ;  /* 0x0000000010107984 */ /* 0x000fe80000000800 */
[----:B------:R-:W0:Y:S02]  /*1b80*/  LDS R15, [R11] ;  /* 0x000000000b0f7984 */ /* 0x000e240000000800 */
[----:B0-----:R-:W-:Y:S02]  /*1b90*/  IMAD.IADD R20, R15, 0x1, R16 ;  /* 0x000000010f147824 */ /* 0x001fe400078e0210 */
[C-C-:B------:R-:W-:Y:S02]  /*1ba0*/  IMAD R15, R13.reuse, 0xc, R12.reuse ;  /* 0x0000000c0d0f7824 */ /* 0x140fe400078e020c */
[----:B------:R-:W-:Y:S01]  /*1bb0*/  IMAD R12, R13, 0x10, R12 ;  /* 0x000000100d0c7824 */ /* 0x000fe200078e020c */
[----:B------:R-:W-:-:S03]  /*1bc0*/  ISETP.GE.AND P1, PT, R20, R5, PT ;  /* 0x000000051400720c */ /* 0x000fc60003f26270 */
[----:B------:R-:W-:-:S10]  /*1bd0*/  IMAD R16, R13, 0x8, R12 ;  /* 0x000000080d107824 */ /* 0x000fd400078e020c */
[----:B------:R-:W-:Y:S01]  /*1be0*/  @!P1 STS [R4], R20 ;  /* 0x0000001404009388 */ /* 0x000fe20000000800 */
[----:B------:R-:W-:-:S03]  /*1bf0*/  @!P1 MOV R5, R20 ;  /* 0x0000001400059202 */ /* 0x000fc60000000f00 */
[----:B------:R-:W-:Y:S04]  /*1c00*/  LDS R15, [R15] ;  /* 0x000000000f0f7984 */ /* 0x000fe80000000800 */
[----:B------:R-:W0:Y:S02]  /*1c10*/  LDS R14, [R11+0x4] ;  /* 0x000004000b0e7984 */ /* 0x000e240000000800 */
[----:B0-----:R-:W-:Y:S02]  /*1c20*/  IMAD.IADD R18, R14, 0x1, R15 ;  /* 0x000000010e127824 */ /* 0x001fe400078e020f */
[----:B------:R-:W-:-:S03]  /*1c30*/  IMAD.IADD R15, R9, 0x1, R12 ;  /* 0x00000001090f7824 */ /* 0x000fc600078e020c */
[----:B------:R-:W-:-:S13]  /*1c40*/  ISETP.GE.AND P1, PT, R18, R5, PT ;  /* 0x000000051200720c */ /* 0x000fda0003f26270 */
[----:B------:R-:W-:Y:S01]  /*1c50*/  @!P1 STS [R4], R18 ;  /* 0x0000001204009388 */ /* 0x000fe20000000800 */
[----:B------:R-:W-:-:S03]  /*1c60*/  @!P1 MOV R5, R18 ;  /* 0x0000001200059202 */ /* 0x000fc60000000f00 */
[----:B------:R-:W-:Y:S04]  /*1c70*/  LDS R14, [R11+0x8] ;  /* 0x000008000b0e7984 */ /* 0x000fe80000000800 */
[----:B------:R-:W0:Y:S02]  /*1c80*/  LDS R19, [R12] ;  /* 0x000000000c137984 */ /* 0x000e240000000800 */
[----:B0-----:R-:W-:-:S05]  /*1c90*/  IMAD.IADD R20, R14, 0x1, R19 ;  /* 0x000000010e147824 */ /* 0x001fca00078e0213 */
[----:B------:R-:W-:-:S13]  /*1ca0*/  ISETP.GE.AND P1, PT, R20, R5, PT ;  /* 0x000000051400720c */ /* 0x000fda0003f26270 */
[----:B------:R-:W-:Y:S01]  /*1cb0*/  @!P1 STS [R4], R20 ;  /* 0x0000001404009388 */ /* 0x000fe20000000800 */
[----:B------:R-:W-:-:S03]  /*1cc0*/  @!P1 MOV R5, R20 ;  /* 0x0000001400059202 */ /* 0x000fc60000000f00 */
[----:B------:R-:W-:Y:S04]  /*1cd0*/  LDS R15, [R15] ;  /* 0x000000000f0f7984 */ /* 0x000fe80000000800 */
[----:B------:R-:W0:Y:S02]  /*1ce0*/  LDS R14, [R11+0xc] ;  /* 0x00000c000b0e7984 */ /* 0x000e240000000800 */
[----:B0-----:R-:W-:Y:S02]  /*1cf0*/  IMAD.IADD R18, R14, 0x1, R15 ;  /* 0x000000010e127824 */ /* 0x001fe400078e020f */
[C-C-:B------:R-:W-:Y:S02]  /*1d00*/  IMAD R15, R13.reuse, 0xc, R12.reuse ;  /* 0x0000000c0d0f7824 */ /* 0x140fe400078e020c */
[----:B------:R-:W-:Y:S01]  /*1d10*/  IMAD R12, R13, 0x10, R12 ;  /* 0x000000100d0c7824 */ /* 0x000fe200078e020c */
[----:B------:R-:W-:-:S13]  /*1d20*/  ISETP.GE.AND P1, PT, R18, R5, PT ;  /* 0x000000051200720c */ /* 0x000fda0003f26270 */
[----:B------:R-:W-:Y:S01]  /*1d30*/  @!P1 STS [R4], R18 ;  /* 0x0000001204009388 */ /* 0x000fe20000000800 */
[----:B------:R-:W-:-:S03]  /*1d40*/  @!P1 MOV R5, R18 ;  /* 0x0000001200059202 */ /* 0x000fc60000000f00 */
[----:B------:R0:W-:Y:S04]  /*1d50*/  LDS R19, [R16] ;  /* 0x0000000010137984 */ /* 0x0001e80000000800 */
        /* <DEDUP_REMOVED lines=8> */
[----:B0-----:R-:W-:Y:S01]  /*1de0*/  IADD3 R18, PT, PT, R14, R15, RZ ;  /* 0x0000000f0e127210 */ /* 0x001fe20007ffe0ff */
[----:B------:R-:W-:-:S03]  /*1df0*/  IMAD.IADD R15, R9, 0x1, R12 ;  /* 0x00000001090f7824 */ /* 0x000fc600078e020c */
[----:B------:R-:W-:-:S13]  /*1e00*/  ISETP.GE.AND P1, PT, R18, R5, PT ;  /* 0x000000051200720c */ /* 0x000fda0003f26270 */
[----:B------:R-:W-:Y:S01]  /*1e10*/  @!P1 STS [R4], R18 ;  /* 0x0000001204009388 */ /* 0x000fe20000000800 */
[----:B------:R-:W-:-:S03]  /*1e20*/  @!P1 IMAD.MOV.U32 R5, RZ, RZ, R18 ;  /* 0x000000ffff059224 */ /* 0x000fc600078e0012 */
[----:B------:R-:W-:Y:S04]  /*1e30*/  LDS R14, [R11+0x18] ;  /* 0x000018000b0e7984 */ /* 0x000fe80000000800 */
[----:B------:R-:W0:Y:S02]  /*1e40*/  LDS R19, [R12] ;  /* 0x000000000c137984 */ /* 0x000e240000000800 */
[----:B0-----:R-:W-:-:S04]  /*1e50*/  IADD3 R20, PT, PT, R14, R19, RZ ;  /* 0x000000130e147210 */ /* 0x001fc80007ffe0ff */
[----:B------:R-:W-:-:S13]  /*1e60*/  ISETP.GE.AND P1, PT, R20, R5, PT ;  /* 0x000000051400720c */ /* 0x000fda0003f26270 */
[----:B------:R-:W-:Y:S01]  /*1e70*/  @!P1 STS [R4], R20 ;  /* 0x0000001404009388 */ /* 0x000fe20000000800 */
[----:B------:R-:W-:-:S03]  /*1e80*/  @!P1 IMAD.MOV.U32 R5, RZ, RZ, R20 ;  /* 0x000000ffff059224 */ /* 0x000fc600078e0014 */
[----:B------:R-:W-:Y:S04]  /*1e90*/  LDS R15, [R15] ;  /* 0x000000000f0f7984 */ /* 0x000fe80000000800 */
[----:B------:R-:W0:Y:S02]  /*1ea0*/  LDS R14, [R11+0x1c] ;  /* 0x00001c000b0e7984 */ /* 0x000e240000000800 */
[----:B0-----:R-:W-:Y:S01]  /*1eb0*/  IADD3 R18, PT, PT, R14, R15, RZ ;  /* 0x0000000f0e127210 */ /* 0x001fe20007ffe0ff */
[C---:B------:R-:W-:Y:S01]  /*1ec0*/  IMAD R15, R13.reuse, 0xc, R12 ;  /* 0x0000000c0d0f7824 */ /* 0x040fe200078e020c */
[----:B------:R-:W-:Y:S02]  /*1ed0*/  LEA R12, R13, R12, 0x4 ;  /* 0x0000000c0d0c7211 */ /* 0x000fe400078e20ff */
[----:B------:R-:W-:-:S13]  /*1ee0*/  ISETP.GE.AND P1, PT, R18, R5, PT ;  /* 0x000000051200720c */ /* 0x000fda0003f26270 */
[----:B------:R-:W-:Y:S01]  /*1ef0*/  @!P1 STS [R4], R18 ;  /* 0x0000001204009388 */ /* 0x000fe20000000800 */
[----:B------:R-:W-:-:S03]  /*1f00*/  @!P1 IMAD.MOV.U32 R5, RZ, RZ, R18 ;  /* 0x000000ffff059224 */ /* 0x000fc600078e0012 */
[----:B------:R0:W-:Y:S04]  /*1f10*/  LDS R19, [R16] ;  /* 0x0000000010137984 */ /* 0x0001e80000000800 */
[----:B------:R-:W1:Y:S01]  /*1f20*/  LDS R14, [R11+0x20] ;  /* 0x000020000b0e7984 */ /* 0x000e620000000800 */
[----:B0-----:R-:W-:Y:S02]  /*1f30*/  LEA R16, R13, R12, 0x3 ;  /* 0x0000000c0d107211 */ /* 0x001fe400078e18ff */
[----:B-1----:R-:W-:-:S04]  /*1f40*/  IADD3 R20, PT, PT, R14, R19, RZ ;  /* 0x000000130e147210 */ /* 0x002fc80007ffe0ff */
[----:B------:R-:W-:-:S13]  /*1f50*/  ISETP.GE.AND P1, PT, R20, R5, PT ;  /* 0x000000051400720c */ /* 0x000fda0003f26270 */
[----:B------:R-:W-:Y:S01]  /*1f60*/  @!P1 STS [R4], R20 ;  /* 0x0000001404009388 */ /* 0x000fe20000000800 */
[----:B------:R-:W-:-:S03]  /*1f70*/  @!P1 IMAD.MOV.U32 R5, RZ, RZ, R20 ;  /* 0x000000ffff059224 */ /* 0x000fc600078e0014 */
[----:B------:R-:W-:Y:S04]  /*1f80*/  LDS R15, [R15] ;  /* 0x000000000f0f7984 */ /* 0x000fe80000000800 */
[----:B------:R-:W0:Y:S02]  /*1f90*/  LDS R14, [R11+0x24] ;  /* 0x000024000b0e7984 */ /* 0x000e240000000800 */
[----:B0-----:R-:W-:Y:S01]  /*1fa0*/  IMAD.IADD R18, R14, 0x1, R15 ;  /* 0x000000010e127824 */ /* 0x001fe200078e020f */
[----:B------:R-:W-:-:S04]  /*1fb0*/  IADD3 R15, PT, PT, R9, R12, RZ ;  /* 0x0000000c090f7210 */ /* 0x000fc80007ffe0ff */
[----:B------:R-:W-:-:S13]  /*1fc0*/  ISETP.GE.AND P1, PT, R18, R5, PT ;  /* 0x000000051200720c */ /* 0x000fda0003f26270 */
[----:B------:R-:W-:Y:S01]  /*1fd0*/  @!P1 STS [R4], R18 ;  /* 0x0000001204009388 */ /* 0x000fe20000000800 */
[----:B------:R-:W-:-:S03]  /*1fe0*/  @!P1 IMAD.MOV.U32 R5, RZ, RZ, R18 ;  /* 0x000000ffff059224 */ /* 0x000fc600078e0012 */
[----:B------:R-:W-:Y:S04]  /*1ff0*/  LDS R14, [R11+0x28] ;  /* 0x000028000b0e7984 */ /* 0x000fe80000000800 */
[----:B------:R-:W0:Y:S02]  /*2000*/  LDS R19, [R12] ;  /* 0x000000000c137984 */ /* 0x000e240000000800 */
[----:B0-----:R-:W-:-:S05]  /*2010*/  IMAD.IADD R20, R14, 0x1, R19 ;  /* 0x000000010e147824 */ /* 0x001fca00078e0213 */
[----:B------:R-:W-:-:S13]  /*2020*/  ISETP.GE.AND P1, PT, R20, R5, PT ;  /* 0x000000051400720c */ /* 0x000fda0003f26270 */
[----:B------:R-:W-:Y:S01]  /*2030*/  @!P1 STS [R4], R20 ;  /* 0x0000001404009388 */ /* 0x000fe20000000800 */
[----:B------:R-:W-:-:S03]  /*2040*/  @!P1 IMAD.MOV.U32 R5, RZ, RZ, R20 ;  /* 0x000000ffff059224 */ /* 0x000fc600078e0014 */
[----:B------:R-:W-:Y:S04]  /*2050*/  LDS R15, [R15] ;  /* 0x000000000f0f7984 */ /* 0x000fe80000000800 */
[----:B------:R-:W0:Y:S02]  /*2060*/  LDS R14, [R11+0x2c] ;  /* 0x00002c000b0e7984 */ /* 0x000e240000000800 */
[----:B0-----:R-:W-:Y:S02]  /*2070*/  IMAD.IADD R18, R14, 0x1, R15 ;  /* 0x000000010e127824 */ /* 0x001fe400078e020f */
[C---:B------:R-:W-:Y:S01]  /*2080*/  IMAD R15, R13.reuse, 0xc, R12 ;  /* 0x0000000c0d0f7824 */ /* 0x040fe200078e020c */
[----:B------:R-:W-:Y:S02]  /*2090*/  LEA R12, R13, R12, 0x4 ;  /* 0x0000000c0d0c7211 */ /* 0x000fe400078e20ff */
        /* <DEDUP_REMOVED lines=8> */
[----:B------:R-:W-:-:S03]  /*2120*/  @!P1 MOV R5, R19 ;  /* 0x0000001300059202 */ /* 0x000fc60000000f00 */
[----:B------:R-:W-:Y:S04]  /*2130*/  LDS R15, [R15] ;  /* 0x000000000f0f7984 */ /* 0x000fe80000000800 */
[----:B------:R0:W1:Y:S02]  /*2140*/  LDS R14, [R11+0x34] ;  /* 0x000034000b0e7984 */ /* 0x0000640000000800 */
[----:B0-----:R-:W-:Y:S02]  /*2150*/  VIADD R11, R11, 0x40 ;  /* 0x000000400b0b7836 */ /* 0x001fe40000000000 */
[----:B-1----:R-:W-:-:S05]  /*2160*/  IMAD.IADD R14, R14, 0x1, R15 ;  /* 0x000000010e0e7824 */ /* 0x002fca00078e020f */
[----:B------:R-:W-:-:S13]  /*2170*/  ISETP.GE.AND P1, PT, R14, R5, PT ;  /* 0x000000050e00720c */ /* 0x000fda0003f26270 */
[----:B------:R1:W-:Y:S01]  /*2180*/  @!P1 STS [R4], R14 ;  /* 0x0000000e04009388 */ /* 0x0003e20000000800 */
[----:B------:R-:W-:Y:S01]  /*2190*/  @!P1 IMAD.MOV.U32 R5, RZ, RZ, R14 ;  /* 0x000000ffff059224 */ /* 0x000fe200078e000e */
[----:B------:R-:W-:Y:S06]  /*21a0*/  @!P2 BRA `(.L_x_17) ;  /* 0xfffffff80028a947 */ /* 0x000fec000383ffff */
.L_x_16:
[----:B------:R-:W-:-:S04]  /*21b0*/  IADD3 R13, PT, PT, -R6, RZ, RZ ;  /* 0x000000ff060d7210 */ /* 0x000fc80007ffe1ff */
[----:B------:R-:W-:-:S13]  /*21c0*/  ISETP.GT.AND P1, PT, R13, 0x4, PT ;  /* 0x000000040d00780c */ /* 0x000fda0003f24270 */
[----:B------:R-:W-:Y:S05]  /*21d0*/  @!P1 BRA `(.L_x_18) ;  /* 0x0000000000f89947 */ /* 0x000fea0003800000 */
[----:B------:R-:W-:Y:S01]  /*21e0*/  LDS R13, [R11+-0x8] ;  /* 0xfffff8000b0d7984 */ /* 0x000fe20000000800 */
[----:B------:R-:W-:-:S03]  /*21f0*/  VIADD R6, R6, 0x4 ;  /* 0x0000000406067836 */ /* 0x000fc60000000000 */
[----:B-1----:R-:W0:Y:S01]  /*2200*/  LDS R14, [R12] ;  /* 0x000000000c0e7984 */ /* 0x002e220000000800 */
[----:B------:R-:W-:Y:S02]  /*2210*/  VIADD R6, R6, 0x4 ;  /* 0x0000000406067836 */ /* 0x000fe40000000000 */
        /* <DEDUP_REMOVED lines=38> */
[C---:B------:R-:W-:Y:S01]  /*2480*/  IMAD R15, R13.reuse, 0xc, R12 ;  /* 0x0000000c0d0f7824 */ /* 0x040fe200078e020c */
        /* <DEDUP_REMOVED lines=19> */
.L_x_18:
[----:B------:R-:W-:-:S13]  /*25c0*/  ISETP.EQ.AND P1, PT, R6, RZ, PT ;  /* 0x000000ff0600720c */ /* 0x000fda0003f22270 */
[----:B------:R-:W-:Y:S05]  /*25d0*/  @!P0 BRA P1, `(.L_x_14) ;  /* 0x00000000008c8947 */ /* 0x000fea0000800000 */
.L_x_15:
[----:B------:R-:W3:Y:S02]  /*25e0*/  LDC R20, c[0x0][0x398] ;  /* 0x0000e600ff147b82 */ /* 0x000ee40000000800 */
.L_x_19:
[----:B----4-:R-:W-:Y:S01]  /*25f0*/  LDS R13, [R11+-0x8] ;  /* 0xfffff8000b0d7984 */ /* 0x010fe20000000800 */
[----:B------:R-:W-:Y:S01]  /*2600*/  IMAD.IADD R16, R9, 0x1, R12 ;  /* 0x0000000109107824 */ /* 0x000fe200078e020c */
[----:B---3--:R-:W-:Y:S01]  /*2610*/  R2UR UR10, R20 ;  /* 0x00000000140a72ca */ /* 0x008fe200000e0000 */
[----:B------:R-:W-:Y:S01]  /*2620*/  VIADD R6, R6, 0x4 ;  /* 0x0000000406067836 */ /* 0x000fe20000000000 */
[----:B-1----:R-:W0:Y:S04]  /*2630*/  LDS R14, [R12] ;  /* 0x000000000c0e7984 */ /* 0x002e280000000800 */
[----:B------:R-:W-:-:S07]  /*2640*/  ISETP.NE.AND P1, PT, R6, RZ, PT ;  /* 0x000000ff0600720c */ /* 0x000fce0003f25270 */
[----:B------:R-:W-:-:S05]  /*2650*/  IMAD.U32 R19, RZ, RZ, UR10 ;  /* 0x0000000aff137e24 */ /* 0x000fca000f8e00ff */
[----:B------:R-:W-:Y:S01]  /*2660*/  LEA R15, R19, R12, 0x3 ;  /* 0x0000000c130f7211 */ /* 0x000fe200078e18ff */
[----:B0-----:R-:W-:-:S05]  /*2670*/  IMAD.IADD R17, R13, 0x1, R14 ;  /* 0x000000010d117824 */ /* 0x001fca00078e020e */
[----:B------:R-:W-:-:S13]  /*2680*/  ISETP.GE.AND P0, PT, R17, R5, PT ;  /* 0x000000051100720c */ /* 0x000fda0003f06270 */
[----:B------:R-:W-:Y:S01]  /*2690*/  @!P0 STS [R4], R17 ;  /* 0x0000001104008388 */ /* 0x000fe20000000800 */
[----:B------:R-:W-:-:S03]  /*26a0*/  @!P0 MOV R5, R17 ;  /* 0x0000001100058202 */ /* 0x000fc60000000f00 */
[----:B------:R-:W-:Y:S04]  /*26b0*/  LDS R16, [R16] ;  /* 0x0000000010107984 */ /* 0x000fe80000000800 */
[----:B------:R-:W2:Y:S02]  /*26c0*/  LDS R13, [R11+-0x4] ;  /* 0xfffffc000b0d7984 */ /* 0x000ea40000000800 */
[----:B--2---:R-:W-:-:S05]  /*26d0*/  IMAD.IADD R18, R13, 0x1, R16 ;  /* 0x000000010d127824 */ /* 0x004fca00078e0210 */
[----:B------:R-:W-:-:S13]  /*26e0*/  ISETP.GE.AND P0, PT, R18, R5, PT ;  /* 0x000000051200720c */ /* 0x000fda0003f06270 */
[----:B------:R-:W-:Y:S01]  /*26f0*/  @!P0 STS [R4], R18 ;  /* 0x0000001204008388 */ /* 0x000fe20000000800 */
[----:B------:R-:W-:-:S03]  /*2700*/  @!P0 IMAD.MOV.U32 R5, RZ, RZ, R18 ;  /* 0x000000ffff058224 */ /* 0x000fc600078e0012 */
[----:B------:R-:W-:Y:S04]  /*2710*/  LDS R14, [R15] ;  /* 0x000000000f0e7984 */ /* 0x000fe80000000800 */
[----:B------:R-:W0:Y:S02]  /*2720*/  LDS R13, [R11] ;  /* 0x000000000b0d7984 */ /* 0x000e240000000800 */
[----:B0-----:R-:W-:Y:S02]  /*2730*/  IMAD.IADD R16, R13, 0x1, R14 ;  /* 0x000000010d107824 */ /* 0x001fe400078e020e */
[C---:B------:R-:W-:Y:S01]  /*2740*/  IMAD R14, R19.reuse, 0xc, R12 ;  /* 0x0000000c130e7824 */ /* 0x040fe200078e020c */
[----:B------:R-:W-:Y:S02]  /*2750*/  LEA R12, R19, R12, 0x4 ;  /* 0x0000000c130c7211 */ /* 0x000fe400078e20ff */
        /* <DEDUP_REMOVED lines=10> */
[----:B------:R-:W-:Y:S06]  /*2800*/  @P1 BRA `(.L_x_19) ;  /* 0xfffffffc00781947 */ /* 0x000fec000383ffff */
.L_x_14:
[----:B------:R-:W-:-:S13]  /*2810*/  ISETP.NE.AND P0, PT, R8, RZ, PT ;  /* 0x000000ff0800720c */ /* 0x000fda0003f05270 */
[----:B------:R-:W-:Y:S05]  /*2820*/  @!P0 BRA `(.L_x_6) ;  /* 0x0000000400848947 */ /* 0x000fea0003800000 */
[----:B------:R-:W-:Y:S01]  /*2830*/  IMAD R0, R10, UR10, R0 ;  /* 0x0000000a0a007c24 */ /* 0x000fe2000f8e0200 */
[----:B------:R-:W-:-:S04]  /*2840*/  IADD3 R7, PT, PT, R7, R10, RZ ;  /* 0x0000000a07077210 */ /* 0x000fc80007ffe0ff */
[----:B------:R-:W-:Y:S02]  /*2850*/  LEA R7, R7, UR4, 0x2 ;  /* 0x0000000407077c11 */ /* 0x000fe4000f8e10ff */
[----:B------:R-:W-:-:S03]  /*2860*/  LEA R6, R0, UR5, 0x2 ;  /* 0x0000000500067c11 */ /* 0x000fc6000f8e10ff */
[----:B------:R-:W-:Y:S04]  /*2870*/  LDS R0, [R7+UR5] ;  /* 0x0000000507007984 */ /* 0x000fe80008000800 */
[----:B------:R-:W3:Y:S02]  /*2880*/  LDS R9, [R6] ;  /* 0x0000000006097984 */ /* 0x000ee40000000800 */
[----:B---3--:R-:W-:Y:S01]  /*2890*/  IMAD.IADD R10, R0, 0x1, R9 ;  /* 0x00000001000a7824 */ /* 0x008fe200078e0209 */
[----:B------:R-:W-:Y:S01]  /*28a0*/  IADD3 R0, PT, PT, -R8, 0x1, RZ ;  /* 0x0000000108007810 */ /* 0x000fe20007ffe1ff */
[----:B------:R-:W-:-:S03]  /*28b0*/  IMAD.U32 R9, RZ, RZ, UR10 ;  /* 0x0000000aff097e24 */ /* 0x000fc6000f8e00ff */
[----:B-1----:R-:W-:Y:S02]  /*28c0*/  ISETP.GE.AND P0, PT, R10, R5, PT ;  /* 0x000000050a00720c */ /* 0x002fe40003f06270 */
[----:B------:R-:W-:Y:S02]  /*28d0*/  ISETP.NE.AND P1, PT, R0, RZ, PT ;  /* 0x000000ff0000720c */ /* 0x000fe40003f25270 */
[----:B------:R-:W-:Y:S01]  /*28e0*/  LEA R8, R9, R6, 0x2 ;  /* 0x0000000609087211 */ /* 0x000fe200078e10ff */
[----:B------:R-:W-:-:S08]  /*28f0*/  VIADD R9, R7, UR5 ;  /* 0x0000000507097c36 */ /* 0x000fd00008000000 */
[----:B------:R3:W-:Y:S01]  /*2900*/  @!P0 STS [R4], R10 ;  /* 0x0000000a04008388 */ /* 0x0007e20000000800 */
[----:B------:R-:W-:Y:S01]  /*2910*/  @!P0 IMAD.MOV.U32 R5, RZ, RZ, R10 ;  /* 0x000000ffff058224 */ /* 0x000fe200078e000a */
[----:B------:R-:W-:Y:S06]  /*2920*/  @!P1 BRA `(.L_x_6) ;  /* 0x0000000400449947 */ /* 0x000fec0003800000 */
[----:B------:R-:W-:Y:S02]  /*2930*/  ISETP.GE.AND P0, PT, R0, RZ, PT ;  /* 0x000000ff0000720c */ /* 0x000fe40003f06270 */
[----:B------:R-:W-:Y:S01]  /*2940*/  IADD3 R6, PT, PT, R9, 0x4, RZ ;  /* 0x0000000409067810 */ /* 0x000fe20007ffe0ff */
[----:B------:R-:W-:-:S10]  /*2950*/  IMAD.MOV.U32 R9, RZ, RZ, R8 ;  /* 0x000000ffff097224 */ /* 0x000fd400078e0008 */
[----:B------:R-:W-:Y:S05]  /*2960*/  @P0 BRA `(.L_x_20) ;  /* 0x0000000400040947 */ /* 0x000fea0003800000 */
[----:B------:R-:W-:Y:S01]  /*2970*/  IMAD.MOV R7, RZ, RZ, -R0 ;  /* 0x000000ffff077224 */ /* 0x000fe200078e0a00 */
[----:B------:R-:W-:-:S04]  /*2980*/  PLOP3.LUT P0, PT, PT, PT, PT, 0x80, 0x8 ;  /* 0x000000000008781c */ /* 0x000fc80003f0f070 */
[----:B------:R-:W-:-:S13]  /*2990*/  ISETP.GT.AND P1, PT, R7, 0x3, PT ;  /* 0x000000030700780c */ /* 0x000fda0003f24270 */
[----:B------:R-:W-:Y:S05]  /*29a0*/  @!P1 BRA `(.L_x_21) ;  /* 0x0000000000909947 */ /* 0x000fea0003800000 */
[----:B----4-:R-:W1:Y:S01]  /*29b0*/  LDC R13, c[0x0][0x398] ;  /* 0x0000e600ff0d7b82 */ /* 0x010e620000000800 */
[----:B------:R-:W-:-:S13]  /*29c0*/  PLOP3.LUT P0, PT, PT, PT, PT, 0x8, 0x80 ;  /* 0x000000000080781c */ /* 0x000fda0003f0e170 */
.L_x_22:
[----:B-1----:R-:W-:Y:S01]  /*29d0*/  LDS R7, [R6] ;  /* 0x0000000006077984 */ /* 0x002fe20000000800 */
[----:B-1----:R-:W-:Y:S01]  /*29e0*/  R2UR UR10, R13 ;  /* 0x000000000d0a72ca */ /* 0x002fe200000e0000 */
[----:B------:R-:W-:Y:S02]  /*29f0*/  VIADD R0, R0, 0x4 ;  /* 0x0000000400007836 */ /* 0x000fe40000000000 */
[----:B------:R1:W3:Y:S03]  /*2a00*/  LDS R8, [R9] ;  /* 0x0000000009087984 */ /* 0x0002e60000000800 */
[----:B------:R-:W-:-:S07]  /*2a10*/  ISETP.GE.AND P2, PT, R0, -0x3, PT ;  /* 0xfffffffd0000780c */ /* 0x000fce0003f46270 */
[----:B------:R-:W-:-:S04]  /*2a20*/  IMAD.U32 R14, RZ, RZ, UR10 ;  /* 0x0000000aff0e7e24 */ /* 0x000fc8000f8e00ff */
[----:B------:R-:W-:-:S04]  /*2a30*/  IMAD R11, R14, 0x4, R9 ;  /* 0x000000040e0b7824 */ /* 0x000fc800078e0209 */
[----:B-1----:R-:W-:Y:S01]  /*2a40*/  IMAD R9, R14, 0x4, R11 ;  /* 0x000000040e097824 */ /* 0x002fe200078e020b */
[----:B---3--:R-:W-:-:S04]  /*2a50*/  IADD3 R10, PT, PT, R7, R8, RZ ;  /* 0x00000008070a7210 */ /* 0x008fc80007ffe0ff */
[----:B------:R-:W-:-:S13]  /*2a60*/  ISETP.GE.AND P1, PT, R10, R5, PT ;  /* 0x000000050a00720c */ /* 0x000fda0003f26270 */
[----:B------:R-:W-:Y:S01]  /*2a70*/  @!P1 STS [R4], R10 ;  /* 0x0000000a04009388 */ /* 0x000fe20000000800 */
[----:B------:R-:W-:-:S03]  /*2a80*/  @!P1 MOV R5, R10 ;  /* 0x0000000a00059202 */ /* 0x000fc60000000f00 */
[----:B------:R-:W-:Y:S04]  /*2a90*/  LDS R7, [R6+0x4] ;  /* 0x0000040006077984 */ /* 0x000fe80000000800 */
[----:B------:R1:W3:Y:S02]  /*2aa0*/  LDS R8, [R11] ;  /* 0x000000000b087984 */ /* 0x0002e40000000800 */
[----:B-1----:R-:W-:Y:S02]  /*2ab0*/  IMAD R11, R14, 0x4, R9 ;  /* 0x000000040e0b7824 */ /* 0x002fe400078e0209 */
[----:B---3--:R-:W-:-:S05]  /*2ac0*/  IMAD.IADD R12, R7, 0x1, R8 ;  /* 0x00000001070c7824 */ /* 0x008fca00078e0208 */
[----:B------:R-:W-:-:S13]  /*2ad0*/  ISETP.GE.AND P1, PT, R12, R5, PT ;  /* 0x000000050c00720c */ /* 0x000fda0003f26270 */
[----:B------:R-:W-:Y:S01]  /*2ae0*/  @!P1 STS [R4], R12 ;  /* 0x0000000c04009388 */ /* 0x000fe20000000800 */
[----:B------:R-:W-:-:S03]  /*2af0*/  @!P1 MOV R5, R12 ;  /* 0x0000000c00059202 */ /* 0x000fc60000000f00 */
[----:B------:R-:W-:Y:S04]  /*2b00*/  LDS R7, [R6+0x8] ;  /* 0x0000080006077984 */ /* 0x000fe80000000800 */
[----:B------:R1:W3:Y:S02]  /*2b10*/  LDS R8, [R9] ;  /* 0x0000000009087984 */ /* 0x0002e40000000800 */
[----:B-1----:R-:W-:Y:S01]  /*2b20*/  LEA R9, R14, R11, 0x2 ;  /* 0x0000000b0e097211 */ /* 0x002fe200078e10ff */
[----:B---3--:R-:W-:-:S05]  /*2b30*/  IMAD.IADD R10, R7, 0x1, R8 ;  /* 0x00000001070a7824 */ /* 0x008fca00078e0208 */
[----:B------:R-:W-:-:S13]  /*2b40*/  ISETP.GE.AND P1, PT, R10, R5, PT ;  /* 0x000000050a00720c */ /* 0x000fda0003f26270 */
[----:B------:R-:W-:Y:S01]  /*2b50*/  @!P1 STS [R4], R10 ;  /* 0x0000000a04009388 */ /* 0x000fe20000000800 */
[----:B------:R-:W-:-:S03]  /*2b60*/  @!P1 MOV R5, R10 ;  /* 0x0000000a00059202 */ /* 0x000fc60000000f00 */
[----:B------:R-:W-:Y:S04]  /*2b70*/  LDS R8, [R11] ;  /* 0x000000000b087984 */ /* 0x000fe80000000800 */
[----:B------:R1:W3:Y:S02]  /*2b80*/  LDS R7, [R6+0xc] ;  /* 0x00000c0006077984 */ /* 0x0002e40000000800 */
[----:B-1----:R-:W-:Y:S02]  /*2b90*/  VIADD R6, R6, 0x10 ;  /* 0x0000001006067836 */ /* 0x002fe40000000000 */
[----:B---3--:R-:W-:-:S05]  /*2ba0*/  IMAD.IADD R7, R7, 0x1, R8 ;  /* 0x0000000107077824 */ /* 0x008fca00078e0208 */
[----:B------:R-:W-:-:S13]  /*2bb0*/  ISETP.GE.AND P1, PT, R7, R5, PT ;  /* 0x000000050700720c */ /* 0x000fda0003f26270 */
[----:B------:R1:W-:Y:S01]  /*2bc0*/  @!P1 STS [R4], R7 ;  /* 0x0000000704009388 */ /* 0x0003e20000000800 */
[----:B------:R-:W-:Y:S01]  /*2bd0*/  @!P1 IMAD.MOV.U32 R5, RZ, RZ, R7 ;  /* 0x000000ffff059224 */ /* 0x000fe200078e0007 */
[----:B------:R-:W-:Y:S06]  /*2be0*/  @!P2 BRA `(.L_x_22) ;  /* 0xfffffffc0078a947 */ /* 0x000fec000383ffff */
.L_x_21:
[----:B-1----:R-:W-:-:S04]  /*2bf0*/  IADD3 R7, PT, PT, -R0, RZ, RZ ;  /* 0x000000ff00077210 */ /* 0x002fc80007ffe1ff */
[----:B------:R-:W-:-:S13]  /*2c00*/  ISETP.GT.AND P1, PT, R7, 0x1, PT ;  /* 0x000000010700780c */ /* 0x000fda0003f24270 */
[----:B------:R-:W-:Y:S05]  /*2c10*/  @!P1 BRA `(.L_x_23) ;  /* 0x0000000000509947 */ /* 0x000fea0003800000 */
[----:B------:R-:W-:Y:S01]  /*2c20*/  LDS R7, [R6] ;  /* 0x0000000006077984 */ /* 0x000fe20000000800 */
[----:B------:R-:W-:Y:S01]  /*2c30*/  IMAD.U32 R12, RZ, RZ, UR10 ;  /* 0x0000000aff0c7e24 */ /* 0x000fe2000f8e00ff */
[----:B------:R-:W-:Y:S02]  /*2c40*/  IADD3 R0, PT, PT, R0, 0x1, RZ ;  /* 0x0000000100007810 */ /* 0x000fe40007ffe0ff */
[----:B------:R1:W3:Y:S02]  /*2c50*/  LDS R8, [R9] ;  /* 0x0000000009087984 */ /* 0x0002e40000000800 */
[----:B------:R-:W-:Y:S01]  /*2c60*/  LEA R11, R12, R9, 0x2 ;  /* 0x000000090c0b7211 */ /* 0x000fe200078e10ff */
[----:B------:R-:W-:-:S04]  /*2c70*/  VIADD R0, R0, 0x1 ;  /* 0x0000000100007836 */ /* 0x000fc80000000000 */
[----:B-1----:R-:W-:Y:S02]  /*2c80*/  IMAD R9, R12, 0x4, R11 ;  /* 0x000000040c097824 */ /* 0x002fe400078e020b */
[----:B---3--:R-:W-:-:S05]  /*2c90*/  IMAD.IADD R10, R7, 0x1, R8 ;  /* 0x00000001070a7824 */ /* 0x008fca00078e0208 */
[----:B------:R-:W-:-:S13]  /*2ca0*/  ISETP.GE.AND P0, PT, R10, R5, PT ;  /* 0x000000050a00720c */ /* 0x000fda0003f06270 */
[----:B------:R-:W-:Y:S01]  /*2cb0*/  @!P0 STS [R4], R10 ;  /* 0x0000000a04008388 */ /* 0x000fe20000000800 */
[----:B------:R-:W-:Y:S01]  /*2cc0*/  @!P0 IMAD.MOV.U32 R5, RZ, RZ, R10 ;  /* 0x000000ffff058224 */ /* 0x000fe200078e000a */
[----:B------:R-:W-:Y:S02]  /*2cd0*/  PLOP3.LUT P0, PT, PT, PT, PT, 0x8, 0x80 ;  /* 0x000000000080781c */ /* 0x000fe40003f0e170 */
[----:B------:R-:W-:Y:S04]  /*2ce0*/  LDS R7, [R6+0x4] ;  /* 0x0000040006077984 */ /* 0x000fe80000000800 */
[----:B------:R-:W1:Y:S02]  /*2cf0*/  LDS R8, [R11] ;  /* 0x000000000b087984 */ /* 0x000e640000000800 */
[----:B-1----:R-:W-:-:S02]  /*2d00*/  IMAD.IADD R8, R7, 0x1, R8 ;  /* 0x0000000107087824 */ /* 0x002fc400078e0208 */
[----:B------:R-:W-:-:S03]  /*2d10*/  VIADD R7, R6, 0x4 ;  /* 0x0000000406077836 */ /* 0x000fc60000000000 */
[----:B------:R-:W-:Y:S01]  /*2d20*/  ISETP.GE.AND P1, PT, R8, R5, PT ;  /* 0x000000050800720c */ /* 0x000fe20003f26270 */
[----:B------:R-:W-:-:S12]  /*2d30*/  VIADD R6, R7, 0x4 ;  /* 0x0000000407067836 */ /* 0x000fd80000000000 */
[----:B------:R1:W-:Y:S01]  /*2d40*/  @!P1 STS [R4], R8 ;  /* 0x0000000804009388 */ /* 0x0003e20000000800 */
[----:B------:R-:W-:-:S07]  /*2d50*/  @!P1 MOV R5, R8 ;  /* 0x0000000800059202 */ /* 0x000fce0000000f00 */
.L_x_23:
[----:B------:R-:W-:-:S13]  /*2d60*/  ISETP.EQ.AND P1, PT, R0, RZ, PT ;  /* 0x000000ff0000720c */ /* 0x000fda0003f22270 */
[----:B------:R-:W-:Y:S05]  /*2d70*/  @!P0 BRA P1, `(.L_x_6) ;  /* 0x0000000000308947 */ /* 0x000fea0000800000 */
.L_x_20:
[----:B---3--:R-:W3:Y:S02]  /*2d80*/  LDC R10, c[0x0][0x398] ;  /* 0x0000e600ff0a7b82 */ /* 0x008ee40000000800 */
.L_x_24:
[----:B-1----:R5:W-:Y:S01]  /*2d90*/  LDS R7, [R6] ;  /* 0x0000000006077984 */ /* 0x002be20000000800 */
[----:B------:R-:W-:-:S03]  /*2da0*/  VIADD R0, R0, 0x1 ;  /* 0x0000000100007836 */ /* 0x000fc60000000000 */
[----:B-1----:R3:W1:Y:S02]  /*2db0*/  LDS R8, [R9] ;  /* 0x0000000009087984 */ /* 0x0026640000000800 */
[----:B------:R-:W-:Y:S02]  /*2dc0*/  ISETP.NE.AND P1, PT, R0, RZ, PT ;  /* 0x000000ff0000720c */ /* 0x000fe40003f25270 */
[----:B-----5:R-:W-:Y:S01]  /*2dd0*/  IADD3 R6, PT, PT, R6, 0x4, RZ ;  /* 0x0000000406067810 */ /* 0x020fe20007ffe0ff */
[----:B---3--:R-:W-:Y:S01]  /*2de0*/  IMAD R9, R10, 0x4, R9 ;  /* 0x000000040a097824 */ /* 0x008fe200078e0209 */
[----:B-1----:R-:W-:-:S04]  /*2df0*/  IADD3 R7, PT, PT, R7, R8, RZ ;  /* 0x0000000807077210 */ /* 0x002fc80007ffe0ff */
[----:B------:R-:W-:-:S13]  /*2e00*/  ISETP.GE.AND P0, PT, R7, R5, PT ;  /* 0x000000050700720c */ /* 0x000fda0003f06270 */
[----:B------:R1:W-:Y:S01]  /*2e10*/  @!P0 STS [R4], R7 ;  /* 0x0000000704008388 */ /* 0x0003e20000000800 */
[----:B------:R-:W-:Y:S01]  /*2e20*/  @!P0 IMAD.MOV.U32 R5, RZ, RZ, R7 ;  /* 0x000000ffff058224 */ /* 0x000fe200078e0007 */
[----:B------:R-:W-:Y:S06]  /*2e30*/  @P1 BRA `(.L_x_24) ;  /* 0xfffffffc00d41947 */ /* 0x000fec000383ffff */
.L_x_6:
[----:B-1----:R-:W-:Y:S01]  /*2e40*/  STG.E desc[UR8][R2.64], R5 ;  /* 0x0000000502007986 */ /* 0x002fe2000c101908 */
[----:B------:R-:W-:Y:S06]  /*2e50*/  BAR.SYNC.DEFER_BLOCKING 0x0 ;  /* 0x0000000000007b1d */ /* 0x000fec0000010000 */
[----:B------:R-:W-:Y:S05]  /*2e60*/  EXIT ;  /* 0x000000000000794d */ /* 0x000fea0003800000 */
.L_x_25:
        /* <DEDUP_REMOVED lines=9> */
.L_x_32:


//--------------------- .text._Z6phase1iiiPii     --------------------------
	.section	.text._Z6phase1iiiPii,"ax",@progbits
	.align	128
        .global         _Z6phase1iiiPii
        .type           _Z6phase1iiiPii,@function
        .size           _Z6phase1iiiPii,(.L_x_33 - _Z6phase1iiiPii)
        .other          _Z6phase1iiiPii,@"STO_CUDA_ENTRY STV_DEFAULT"
_Z6phase1iiiPii:
.text._Z6phase1iiiPii:
[----:B------:R-:W-:Y:S01]  /*0000*/  LDC R1, c[0x0][0x37c] ;  /* 0x0000df00ff017b82 */ /* 0x000fe20000000800 */
[----:B------:R-:W0:Y:S07]  /*0010*/  S2R R10, SR_TID.Y ;  /* 0x00000000000a7919 */ /* 0x000e2e0000002200 */
[----:B------:R-:W1:Y:S01]  /*0020*/  LDC.64 R4, c[0x0][0x380] ;  /* 0x0000e000ff047b82 */ /* 0x000e620000000a00 */
[----:B------:R-:W2:Y:S01]  /*0030*/  LDCU UR4, c[0x0][0x398] ;  /* 0x00007300ff0477ac */ /* 0x000ea20008000800 */
[----:B------:R-:W3:Y:S01]  /*0040*/  S2R R0, SR_TID.X ;  /* 0x0000000000007919 */ /* 0x000ee20000002100 */
[----:B------:R-:W4:Y:S05]  /*0050*/  LDCU.64 UR6, c[0x0][0x358] ;  /* 0x00006b00ff0677ac */ /* 0x000f2a0008000a00 */
[----:B------:R-:W5:Y:S01]  /*0060*/  LDC.64 R2, c[0x0][0x390] ;  /* 0x0000e400ff027b82 */ /* 0x000f620000000a00 */
[----:B--2---:R-:W-:Y:S01]  /*0070*/  IMAD.U32 R7, RZ, RZ, UR4 ;  /* 0x00000004ff077e24 */ /* 0x004fe2000f8e00ff */
[----:B------:R-:W2:Y:S03]  /*0080*/  LDCU UR4, c[0x0][0x388] ;  /* 0x00007100ff0477ac */ /* 0x000ea60008000800 */
[----:B-1----:R-:W-:-:S04]  /*0090*/  IMAD R6, R7, R4, RZ ;  /* 0x0000000407067224 */ /* 0x002fc800078e02ff */
[C---:B0-----:R-:W-:Y:S02]  /*00a0*/  IMAD.IADD R4, R6.reuse, 0x1, R10 ;  /* 0x0000000106047824 */ /* 0x041fe400078e020a */
[----:B---3--:R-:W-:-:S05]  /*00b0*/  IMAD.IADD R9, R6, 0x1, R0 ;  /* 0x0000000106097824 */ /* 0x008fca00078e0200 */
[C---:B------:R-:W-:Y:S01]  /*00c0*/  VIMNMX R8, PT, PT, R4.reuse, R9, !PT ;  /* 0x0000000904087248 */ /* 0x040fe20007fe0100 */
[----:B--2---:R-:W-:-:S03]  /*00d0*/  IMAD R9, R4, UR4, R9 ;  /* 0x0000000404097c24 */ /* 0x004fc6000f8e0209 */
[----:B------:R-:W-:Y:S01]  /*00e0*/  ISETP.GE.AND P0, PT, R8, R5, PT ;  /* 0x000000050800720c */ /* 0x000fe20003f06270 */
[----:B-----5:R-:W-:-:S12]  /*00f0*/  IMAD.WIDE R2, R9, 0x4, R2 ;  /* 0x0000000409027825 */ /* 0x020fd800078e0202 */
[----:B----4-:R-:W2:Y:S01]  /*0100*/  @!P0 LDG.E R11, desc[UR6][R2.64] ;  /* 0x00000006020b8981 */ /* 0x010ea2000c1e1900 */
[----:B------:R-:W0:Y:S01]  /*0110*/  S2UR UR5, SR_CgaCtaId ;  /* 0x00000000000579c3 */ /* 0x000e220000008800 */
[----:B------:R-:W-:Y:S01]  /*0120*/  IMAD R9, R10, R7, RZ ;  /* 0x000000070a097224 */ /* 0x000fe200078e02ff */
[----:B------:R-:W-:Y:S01]  /*0130*/  UMOV UR4, 0x400 ;  /* 0x0000040000047882 */ /* 0x000fe20000000000 */
[----:B------:R-:W-:Y:S02]  /*0140*/  ISETP.GE.AND P1, PT, R8, R5, PT ;  /* 0x000000050800720c */ /* 0x000fe40003f26270 */
[----:B------:R-:W-:Y:S01]  /*0150*/  IMAD.IADD R4, R9, 0x1, R0 ;  /* 0x0000000109047824 */ /* 0x000fe200078e0200 */
[----:B0-----:R-:W-:-:S06]  /*0160*/  ULEA UR4, UR5, UR4, 0x18 ;  /* 0x0000000405047291 */ /* 0x001fcc000f8ec0ff */
[----:B------:R-:W-:-:S05]  /*0170*/  LEA R4, R4, UR4, 0x2 ;  /* 0x0000000404047c11 */ /* 0x000fca000f8e10ff */
[----:B--2---:R0:W-:Y:S01]  /*0180*/  @!P0 STS [R4], R11 ;  /* 0x0000000b04008388 */ /* 0x0041e20000000800 */
[----:B------:R-:W-:Y:S01]  /*0190*/  BAR.SYNC.DEFER_BLOCKING 0x0 ;  /* 0x0000000000007b1d */ /* 0x000fe20000010000 */
[----:B------:R-:W-:-:S04]  /*01a0*/  ISETP.GE.AND P0, PT, R6, R5, PT ;  /* 0x000000050600720c */ /* 0x000fc80003f06270 */
[----:B------:R-:W-:-:S13]  /*01b0*/  ISETP.LT.OR P0, PT, R7, 0x1, P0 ;  /* 0x000000010700780c */ /* 0x000fda0000701670 */
[----:B0-----:R-:W-:Y:S05]  /*01c0*/  @P0 BRA `(.L_x_26) ;  /* 0x0000000400180947 */ /* 0x001fea0003800000 */
[----:B------:R-:W-:Y:S02]  /*01d0*/  LOP3.LUT R6, RZ, R6, RZ, 0x33, !PT ;  /* 0x00000006ff067212 */ /* 0x000fe400078e33ff */
[----:B------:R-:W-:-:S04]  /*01e0*/  IADD3 R8, PT, PT, R7, -0x1, RZ ;  /* 0xffffffff07087810 */ /* 0x000fc80007ffe0ff */
[----:B------:R-:W-:-:S04]  /*01f0*/  VIADDMNMX.U32 R6, R6, R5, R8, PT ;  /* 0x0000000506067246 */ /* 0x000fc80003800008 */
[C---:B------:R-:W-:Y:S01]  /*0200*/  ISETP.GE.U32.AND P2, PT, R6.reuse, 0x3, PT ;  /* 0x000000030600780c */ /* 0x040fe20003f46070 */
[----:B------:R-:W-:Y:S02]  /*0210*/  VIADD R8, R6, 0x1 ;  /* 0x0000000106087836 */ /* 0x000fe40000000000 */
[----:B------:R-:W-:-:S03]  /*0220*/  IMAD.MOV.U32 R6, RZ, RZ, RZ ;  /* 0x000000ffff067224 */ /* 0x000fc600078e00ff */
[----:B------:R-:W-:-:S04]  /*0230*/  LOP3.LUT R5, R8, 0x3, RZ, 0xc0, !PT ;  /* 0x0000000308057812 */ /* 0x000fc800078ec0ff */
[----:B------:R-:W-:-:S03]  /*0240*/  ISETP.NE.AND P0, PT, R5, RZ, PT ;  /* 0x000000ff0500720c */ /* 0x000fc60003f05270 */
[----:B------:R-:W-:Y:S10]  /*0250*/  @!P2 BRA `(.L_x_27) ;  /* 0x0000000000a8a947 */ /* 0x000ff40003800000 */
[----:B------:R-:W0:Y:S01]  /*0260*/  LDC R7, c[0x0][0x398] ;  /* 0x0000e600ff077b82 */ /* 0x000e220000000800 */
[----:B------:R-:W-:Y:S02]  /*0270*/  LEA R10, R9, UR4, 0x2 ;  /* 0x00000004090a7c11 */ /* 0x000fe4000f8e10ff */
[----:B------:R-:W-:Y:S02]  /*0280*/  LOP3.LUT R6, R8, 0xfffffffc, RZ, 0xc0, !PT ;  /* 0xfffffffc08067812 */ /* 0x000fe400078ec0ff */
[----:B------:R-:W-:Y:S01]  /*0290*/  LEA R8, R0, UR4, 0x2 ;  /* 0x0000000400087c11 */ /* 0x000fe2000f8e10ff */
[----:B------:R-:W-:Y:S02]  /*02a0*/  VIADD R10, R10, 0x8 ;  /* 0x000000080a0a7836 */ /* 0x000fe40000000000 */
[----:B------:R-:W-:-:S07]  /*02b0*/  IMAD.MOV R11, RZ, RZ, -R6 ;  /* 0x000000ffff0b7224 */ /* 0x000fce00078e0a06 */
.L_x_28:
[----:B------:R-:W-:Y:S01]  /*02c0*/  LDS R12, [R10+-0x8] ;  /* 0xfffff8000a0c7984 */ /* 0x000fe20000000800 */
[----:B------:R-:W-:-:S03]  /*02d0*/  VIADD R11, R11, 0x4 ;  /* 0x000000040b0b7836 */ /* 0x000fc60000000000 */
[----:B------:R-:W1:Y:S04]  /*02e0*/  LDS R13, [R8] ;  /* 0x00000000080d7984 */ /* 0x000e680000000800 */
[----:B------:R-:W2:Y:S01]  /*02f0*/  LDS R14, [R4] ;  /* 0x00000000040e7984 */ /* 0x000ea20000000800 */
[----:B-1----:R-:W-:Y:S01]  /*0300*/  IADD3 R17, PT, PT, R12, R13, RZ ;  /* 0x0000000d0c117210 */ /* 0x002fe20007ffe0ff */
[----:B0-----:R-:W-:-:S03]  /*0310*/  IMAD R13, R7, 0x4, R8 ;  /* 0x00000004070d7824 */ /* 0x001fc600078e0208 */
[----:B--2---:R-:W-:-:S13]  /*0320*/  ISETP.GE.AND P2, PT, R17, R14, PT ;  /* 0x0000000e1100720c */ /* 0x004fda0003f46270 */
[----:B------:R-:W-:Y:S01]  /*0330*/  @!P2 STS [R4], R17 ;  /* 0x000000110400a388 */ /* 0x000fe20000000800 */
[----:B------:R-:W-:Y:S06]  /*0340*/  BAR.SYNC.DEFER_BLOCKING 0x0 ;  /* 0x0000000000007b1d */ /* 0x000fec0000010000 */
[----:B------:R-:W-:Y:S04]  /*0350*/  LDS R13, [R13] ;  /* 0x000000000d0d7984 */ /* 0x000fe80000000800 */
[----:B------:R-:W0:Y:S04]  /*0360*/  LDS R12, [R10+-0x4] ;  /* 0xfffffc000a0c7984 */ /* 0x000e280000000800 */
[----:B------:R-:W1:Y:S01]  /*0370*/  LDS R14, [R4] ;  /* 0x00000000040e7984 */ /* 0x000e620000000800 */
[----:B0-----:R-:W-:-:S02]  /*0380*/  IMAD.IADD R19, R12, 0x1, R13 ;  /* 0x000000010c137824 */ /* 0x001fc400078e020d */
[----:B------:R-:W-:-:S03]  /*0390*/  IMAD R13, R7, 0xc, R8 ;  /* 0x0000000c070d7824 */ /* 0x000fc600078e0208 */
[----:B-1----:R-:W-:Y:S01]  /*03a0*/  ISETP.GE.AND P2, PT, R19, R14, PT ;  /* 0x0000000e1300720c */ /* 0x002fe20003f46270 */
[C-C-:B------:R-:W-:Y:S02]  /*03b0*/  IMAD R14, R7.reuse, 0x8, R8.reuse ;  /* 0x00000008070e7824 */ /* 0x140fe400078e0208 */
[----:B------:R-:W-:-:S10]  /*03c0*/  IMAD R8, R7, 0x10, R8 ;  /* 0x0000001007087824 */ /* 0x000fd400078e0208 */
[----:B------:R-:W-:Y:S01]  /*03d0*/  @!P2 STS [R4], R19 ;  /* 0x000000130400a388 */ /* 0x000fe20000000800 */
[----:B------:R-:W-:Y:S06]  /*03e0*/  BAR.SYNC.DEFER_BLOCKING 0x0 ;  /* 0x0000000000007b1d */ /* 0x000fec0000010000 */
[----:B------:R-:W-:Y:S04]  /*03f0*/  LDS R15, [R14] ;  /* 0x000000000e0f7984 */ /* 0x000fe80000000800 */
[----:B------:R-:W0:Y:S04]  /*0400*/  LDS R12, [R10] ;  /* 0x000000000a0c7984 */ /* 0x000e280000000800 */
[----:B------:R-:W1:Y:S01]  /*0410*/  LDS R16, [R4] ;  /* 0x0000000004107984 */ /* 0x000e620000000800 */
[----:B0-----:R-:W-:-:S04]  /*0420*/  IADD3 R17, PT, PT, R12, R15, RZ ;  /* 0x0000000f0c117210 */ /* 0x001fc80007ffe0ff */
[----:B-1----:R-:W-:-:S13]  /*0430*/  ISETP.GE.AND P2, PT, R17, R16, PT ;  /* 0x000000101100720c */ /* 0x002fda0003f46270 */
[----:B------:R-:W-:Y:S01]  /*0440*/  @!P2 STS [R4], R17 ;  /* 0x000000110400a388 */ /* 0x000fe20000000800 */
[----:B------:R-:W-:Y:S06]  /*0450*/  BAR.SYNC.DEFER_BLOCKING 0x0 ;  /* 0x0000000000007b1d */ /* 0x000fec0000010000 */
[----:B------:R-:W-:Y:S04]  /*0460*/  LDS R13, [R13] ;  /* 0x000000000d0d7984 */ /* 0x000fe80000000800 */
[----:B------:R0:W1:Y:S04]  /*0470*/  LDS R12, [R10+0x4] ;  /* 0x000004000a0c7984 */ /* 0x0000680000000800 */
[----:B------:R-:W2:Y:S01]  /*0480*/  LDS R15, [R4] ;  /* 0x00000000040f7984 */ /* 0x000ea20000000800 */
[----:B0-----:R-:W-:Y:S01]  /*0490*/  IADD3 R10, PT, PT, R10, 0x10, RZ ;  /* 0x000000100a0a7810 */ /* 0x001fe20007ffe0ff */
[----:B-1----:R-:W-:-:S05]  /*04a0*/  IMAD.IADD R12, R12, 0x1, R13 ;  /* 0x000000010c0c7824 */ /* 0x002fca00078e020d */
[----:B--2---:R-:W-:-:S13]  /*04b0*/  ISETP.GE.AND P2, PT, R12, R15, PT ;  /* 0x0000000f0c00720c */ /* 0x004fda0003f46270 */
[----:B------:R1:W-:Y:S01]  /*04c0*/  @!P2 STS [R4], R12 ;  /* 0x0000000c0400a388 */ /* 0x0003e20000000800 */
[----:B------:R-:W-:Y:S01]  /*04d0*/  BAR.SYNC.DEFER_BLOCKING 0x0 ;  /* 0x0000000000007b1d */ /* 0x000fe20000010000 */
[----:B------:R-:W-:-:S13]  /*04e0*/  ISETP.NE.AND P2, PT, R11, RZ, PT ;  /* 0x000000ff0b00720c */ /* 0x000fda0003f45270 */
[----:B-1----:R-:W-:Y:S05]  /*04f0*/  @P2 BRA `(.L_x_28) ;  /* 0xfffffffc00702947 */ /* 0x002fea000383ffff */
.L_x_27:
[----:B------:R-:W-:Y:S05]  /*0500*/  @!P0 BRA `(.L_x_26) ;  /* 0x0000000000488947 */ /* 0x000fea0003800000 */
[----:B------:R-:W0:Y:S01]  /*0510*/  LDC R11, c[0x0][0x398] ;  /* 0x0000e600ff0b7b82 */ /* 0x000e220000000800 */
[----:B------:R-:W-:Y:S02]  /*0520*/  IMAD R0, R6, R7, R0 ;  /* 0x0000000706007224 */ /* 0x000fe400078e0200 */
[----:B------:R-:W-:Y:S02]  /*0530*/  IMAD.IADD R6, R9, 0x1, R6 ;  /* 0x0000000109067824 */ /* 0x000fe400078e0206 */
[----:B------:R-:W-:Y:S01]  /*0540*/  IMAD.MOV R5, RZ, RZ, -R5 ;  /* 0x000000ffff057224 */ /* 0x000fe200078e0a05 */
[----:B------:R-:W-:Y:S02]  /*0550*/  LEA R0, R0, UR4, 0x2 ;  /* 0x0000000400007c11 */ /* 0x000fe4000f8e10ff */
[----:B------:R-:W-:-:S07]  /*0560*/  LEA R6, R6, UR4, 0x2 ;  /* 0x0000000406067c11 */ /* 0x000fce000f8e10ff */
.L_x_29:
[----:B------:R1:W-:Y:S01]  /*0570*/  LDS R7, [R6] ;  /* 0x0000000006077984 */ /* 0x0003e20000000800 */
[----:B------:R-:W-:-:S03]  /*0580*/  IADD3 R5, PT, PT, R5, 0x1, RZ ;  /* 0x0000000105057810 */ /* 0x000fc60007ffe0ff */
[----:B------:R0:W2:Y:S04]  /*0590*/  LDS R8, [R0] ;  /* 0x0000000000087984 */ /* 0x0000a80000000800 */
[----:B------:R-:W3:Y:S01]  /*05a0*/  LDS R9, [R4] ;  /* 0x0000000004097984 */ /* 0x000ee20000000800 */
[----:B-1----:R-:W-:Y:S02]  /*05b0*/  VIADD R6, R6, 0x4 ;  /* 0x0000000406067836 */ /* 0x002fe40000000000 */
[----:B0-----:R-:W-:Y:S02]  /*05c0*/  IMAD R0, R11, 0x4, R0 ;  /* 0x000000040b007824 */ /* 0x001fe400078e0200 */
[----:B--2---:R-:W-:-:S05]  /*05d0*/  IMAD.IADD R7, R7, 0x1, R8 ;  /* 0x0000000107077824 */ /* 0x004fca00078e0208 */
[----:B---3--:R-:W-:-:S13]  /*05e0*/  ISETP.GE.AND P0, PT, R7, R9, PT ;  /* 0x000000090700720c */ /* 0x008fda0003f06270 */
[----:B------:R1:W-:Y:S01]  /*05f0*/  @!P0 STS [R4], R7 ;  /* 0x0000000704008388 */ /* 0x0003e20000000800 */
[----:B------:R-:W-:Y:S01]  /*0600*/  BAR.SYNC.DEFER_BLOCKING 0x0 ;  /* 0x0000000000007b1d */ /* 0x000fe20000010000 */
[----:B------:R-:W-:-:S13]  /*0610*/  ISETP.NE.AND P0, PT, R5, RZ, PT ;  /* 0x000000ff0500720c */ /* 0x000fda0003f05270 */
[----:B-1----:R-:W-:Y:S05]  /*0620*/  @P0 BRA `(.L_x_29) ;  /* 0xfffffffc00d00947 */ /* 0x002fea000383ffff */
.L_x_26:
[----:B------:R-:W0:Y:S04]  /*0630*/  @!P1 LDS R5, [R4] ;  /* 0x0000000004059984 */ /* 0x000e280000000800 */
[----:B0-----:R-:W-:Y:S01]  /*0640*/  @!P1 STG.E desc[UR6][R2.64], R5 ;  /* 0x0000000502009986 */ /* 0x001fe2000c101906 */
[----:B------:R-:W-:Y:S06]  /*0650*/  BAR.SYNC.DEFER_BLOCKING 0x0 ;  /* 0x0000000000007b1d */ /* 0x000fec0000010000 */
[----:B------:R-:W-:Y:S05]  /*0660*/  EXIT ;  /* 0x000000000000794d */ /* 0x000fea0003800000 */
.L_x_30:
        /* <DEDUP_REMOVED lines=9> */
.L_x_33:


//--------------------- .nv.shared._Z6phase3iiiPiiii --------------------------
	.section	.nv.shared._Z6phase3iiiPiiii,"aw",@nobits
	.sectionflags	@""
	.align	16
	.zero		1024


//--------------------- .nv.shared.reserved.0     --------------------------
	.section	.nv.shared.reserved.0,"aw",@nobits
	.weak		__nv_reservedSMEM_offset_0_alias
	.size		__nv_reservedSMEM_offset_0_alias, 0, 64
	.other		__nv_reservedSMEM_offset_0_alias,@"STO_CUDA_RESERVED_SHARED STV_DEFAULT"
__nv_reservedSMEM_offset_0_alias:
	.zero		0
	.zero		64


//--------------------- .nv.shared._Z6phase2iiiPii --------------------------
	.section	.nv.shared._Z6phase2iiiPii,"aw",@nobits
	.sectionflags	@""
	.align	16
	.zero		1024


//--------------------- .nv.shared._Z6phase1iiiPii --------------------------
	.section	.nv.shared._Z6phase1iiiPii,"aw",@nobits
	.sectionflags	@""
	.align	16
	.zero		1024


//--------------------- .nv.constant0._Z6phase3iiiPiiii --------------------------
	.section	.nv.constant0._Z6phase3iiiPiiii,"a",@progbits
	.sectionflags	@""
	.align	4
.nv.constant0._Z6phase3iiiPiiii:
	.zero		932


//--------------------- .nv.constant0._Z6phase2iiiPii --------------------------
	.section	.nv.constant0._Z6phase2iiiPii,"a",@progbits
	.sectionflags	@""
	.align	4
.nv.constant0._Z6phase2iiiPii:
	.zero		924


//--------------------- .nv.constant0._Z6phase1iiiPii --------------------------
	.section	.nv.constant0._Z6phase1iiiPii,"a",@progbits
	.sectionflags	@""
	.align	4
.nv.constant0._Z6phase1iiiPii:
	.zero		924


//--------------------- SYMBOLS --------------------------

	.type		.nv.reservedSmem.offset0,@object
	.size		.nv.reservedSmem.offset0,0x4
	.type		.nv.reservedSmem.cap,@object
	.size		.nv.reservedSmem.cap,0x4
